// auto-generated by cutlass_sweep.gemm — config: {"arch": "sm_90", "cluster_m": 1, "cluster_n": 1, "dtype": "e4m3", "stages": 4, "tile_k": 128, "tile_m": 256, "tile_n": 128}
#include "cutlass/cutlass.h"
#include "cutlass/gemm/collective/collective_builder.hpp"
#include "cutlass/gemm/device/gemm_universal_adapter.h"
#include "cutlass/gemm/kernel/gemm_universal.hpp"
#include "cutlass/epilogue/collective/collective_builder.hpp"

using ElemA = cutlass::float_e4m3_t;
using ElemB = cutlass::float_e4m3_t;
using ElemCD = cutlass::float_e4m3_t;
using Acc  = float;
using TileShape    = cute::Shape<cute::_256, cute::_128, cute::_128>;
using ClusterShape = cute::Shape<cute::_1, cute::_1, cute::_1>;

using CollectiveEpilogue = typename cutlass::epilogue::collective::CollectiveBuilder<
    cutlass::arch::Sm90, cutlass::arch::OpClassTensorOp,
    TileShape, ClusterShape,
    cutlass::epilogue::collective::EpilogueTileAuto,
    Acc, Acc,
    ElemCD, cutlass::layout::RowMajor, 128 / cutlass::sizeof_bits<ElemCD>::value,
    ElemCD, cutlass::layout::RowMajor, 128 / cutlass::sizeof_bits<ElemCD>::value,
    cutlass::epilogue::collective::EpilogueScheduleAuto
  >::CollectiveOp;

using CollectiveMainloop = typename cutlass::gemm::collective::CollectiveBuilder<
    cutlass::arch::Sm90, cutlass::arch::OpClassTensorOp,
    ElemA, cutlass::layout::RowMajor, 128 / cutlass::sizeof_bits<ElemA>::value,
    ElemB, cutlass::layout::ColumnMajor, 128 / cutlass::sizeof_bits<ElemB>::value,
    Acc,
    TileShape, ClusterShape,
    cutlass::gemm::collective::StageCount<4>,
    cutlass::gemm::collective::KernelScheduleAuto
  >::CollectiveOp;

using GemmKernel = cutlass::gemm::kernel::GemmUniversal<
    cute::Shape<int,int,int,int>,
    CollectiveMainloop,
    CollectiveEpilogue
>;
using Gemm = cutlass::gemm::device::GemmUniversalAdapter<GemmKernel>;

// Force the device kernel symbol into the cubin without needing a host main.
auto* _anchor = &cutlass::device_kernel<GemmKernel>;


// ===== COMPILED SASS (sm_90a) =====

	.target	sm_90a

	.elftype	@"ET_EXEC"


//--------------------- .note.nv.tkinfo           --------------------------
	.section	.note.nv.tkinfo,"",@"SHT_NOTE"
	.sectionflags	@"SHF_NOTE_NV_TKINFO"
	.tkinfo
        /*0018*/ 	.word	0x00000002
        /*0030*/ 	.string	""
        /*0030*/ 	.string	"ptxas"
        /*0030*/ 	.string	"Cuda compilation tools, release 13.0, V13.0.88"
        /*0030*/ 	.string	"Build cuda_13.0.r13.0/compiler.36424714_0"
        /*0030*/ 	.string	"-arch sm_90a -m 64 "



//--------------------- .note.nv.cuinfo           --------------------------
	.section	.note.nv.cuinfo,"",@"SHT_NOTE"
	.sectionflags	@"SHF_NOTE_NV_CUINFO"
        /*0018*/ 	.short	0x0002
        /*001a*/ 	.short	0x005a
        /*001c*/ 	.short	0x0082
	.zero		2


//--------------------- .nv.info                  --------------------------
	.section	.nv.info,"",@"SHT_CUDA_INFO"
	.align	4


	//----- nvinfo : EIATTR_REGCOUNT
	.align		4
        /*0000*/ 	.byte	0x04, 0x2f
        /*0002*/ 	.short	(.L_12 - .L_11)
	.align		4
.L_11:
        /*0004*/ 	.word	index@(_ZN7cutlass13device_kernelINS_4gemm6kernel13GemmUniversalIN4cute5tupleIJiiiiEEENS1_10collective13CollectiveMmaINS1_37MainloopSm90TmaGmmaWarpSpecializedFP8ILi4ENS5_IJNS4_1CILi1EEESB_SB_EEENS1_35KernelTmaWarpSpecializedCooperativeEEENS5_IJNSA_ILi256EEENSA_ILi128EEESG_EEENS_12float_e4m3_tENS5_IJlSB_lEEESI_SJ_NS4_8TiledMMAINS4_8MMA_AtomIJNS4_4SM904GMMA31MMA_64x128x32_F32E4M3E4M3_SS_TNILNSN_7ScaleInE1ELSP_1EEEEEENS4_6LayoutINS5_IJNSA_ILi2EEESB_SB_EEENS5_IJSB_NSA_ILi0EEESV_EEEEENS5_IJNS4_10UnderscoreESY_SY_EEEEENS4_13SM90_TMA_LOADENS4_14ComposedLayoutINS4_7SwizzleILi3ELi4ELi3EEENS4_18smem_ptr_flag_bitsILi8EEENSS_INS5_IJNSA_ILi8EEESG_EEENS5_IJSG_SB_EEEEEEEvNS4_8identityES11_S1B_vS1C_EENS_8epilogue10collective6detail29Sm90TmaWarpSpecializedAdapterINS1F_15DefaultEpilogueISI_SJ_SJ_NS1E_6thread17LinearCombinationISI_Li1EffLNS1J_9ScaleType4KindE0ELNS_15FloatRoundStyleE2ESI_EENS1_15EpilogueDefaultEEEEEvvEEEEvNT_6ParamsE)
        /*0008*/ 	.word	0x000000a8


	//----- nvinfo : EIATTR_FRAME_SIZE
	.align		4
.L_12:
        /*000c*/ 	.byte	0x04, 0x11
        /*000e*/ 	.short	(.L_14 - .L_13)
	.align		4
.L_13:
        /*0010*/ 	.word	index@(_ZN7cutlass13device_kernelINS_4gemm6kernel13GemmUniversalIN4cute5tupleIJiiiiEEENS1_10collective13CollectiveMmaINS1_37MainloopSm90TmaGmmaWarpSpecializedFP8ILi4ENS5_IJNS4_1CILi1EEESB_SB_EEENS1_35KernelTmaWarpSpecializedCooperativeEEENS5_IJNSA_ILi256EEENSA_ILi128EEESG_EEENS_12float_e4m3_tENS5_IJlSB_lEEESI_SJ_NS4_8TiledMMAINS4_8MMA_AtomIJNS4_4SM904GMMA31MMA_64x128x32_F32E4M3E4M3_SS_TNILNSN_7ScaleInE1ELSP_1EEEEEENS4_6LayoutINS5_IJNSA_ILi2EEESB_SB_EEENS5_IJSB_NSA_ILi0EEESV_EEEEENS5_IJNS4_10UnderscoreESY_SY_EEEEENS4_13SM90_TMA_LOADENS4_14ComposedLayoutINS4_7SwizzleILi3ELi4ELi3EEENS4_18smem_ptr_flag_bitsILi8EEENSS_INS5_IJNSA_ILi8EEESG_EEENS5_IJSG_SB_EEEEEEEvNS4_8identityES11_S1B_vS1C_EENS_8epilogue10collective6detail29Sm90TmaWarpSpecializedAdapterINS1F_15DefaultEpilogueISI_SJ_SJ_NS1E_6thread17LinearCombinationISI_Li1EffLNS1J_9ScaleType4KindE0ELNS_15FloatRoundStyleE2ESI_EENS1_15EpilogueDefaultEEEEEvvEEEEvNT_6ParamsE)
        /*0014*/ 	.word	0x000000f0


	//----- nvinfo : EIATTR_MIN_STACK_SIZE
	.align		4
.L_14:
        /*0018*/ 	.byte	0x04, 0x12
        /*001a*/ 	.short	(.L_16 - .L_15)
	.align		4
.L_15:
        /*001c*/ 	.word	index@(_ZN7cutlass13device_kernelINS_4gemm6kernel13GemmUniversalIN4cute5tupleIJiiiiEEENS1_10collective13CollectiveMmaINS1_37MainloopSm90TmaGmmaWarpSpecializedFP8ILi4ENS5_IJNS4_1CILi1EEESB_SB_EEENS1_35KernelTmaWarpSpecializedCooperativeEEENS5_IJNSA_ILi256EEENSA_ILi128EEESG_EEENS_12float_e4m3_tENS5_IJlSB_lEEESI_SJ_NS4_8TiledMMAINS4_8MMA_AtomIJNS4_4SM904GMMA31MMA_64x128x32_F32E4M3E4M3_SS_TNILNSN_7ScaleInE1ELSP_1EEEEEENS4_6LayoutINS5_IJNSA_ILi2EEESB_SB_EEENS5_IJSB_NSA_ILi0EEESV_EEEEENS5_IJNS4_10UnderscoreESY_SY_EEEEENS4_13SM90_TMA_LOADENS4_14ComposedLayoutINS4_7SwizzleILi3ELi4ELi3EEENS4_18smem_ptr_flag_bitsILi8EEENSS_INS5_IJNSA_ILi8EEESG_EEENS5_IJSG_SB_EEEEEEEvNS4_8identityES11_S1B_vS1C_EENS_8epilogue10collective6detail29Sm90TmaWarpSpecializedAdapterINS1F_15DefaultEpilogueISI_SJ_SJ_NS1E_6thread17LinearCombinationISI_Li1EffLNS1J_9ScaleType4KindE0ELNS_15FloatRoundStyleE2ESI_EENS1_15EpilogueDefaultEEEEEvvEEEEvNT_6ParamsE)
        /*0020*/ 	.word	0x000000f0
.L_16:


//--------------------- .nv.compat                --------------------------
	.section	.nv.compat,"",@"SHT_CUDA_COMPAT_INFO"
	.align	4
        /*0000*/ 	.byte	0x02, 0x09, 0x01, 0x00, 0x02, 0x02, 0x04, 0x00, 0x02, 0x05, 0x05, 0x00, 0x03, 0x07, 0x01, 0x01
        /*0010*/ 	.byte	0x02, 0x03, 0x01, 0x00, 0x02, 0x06, 0x01, 0x00, 0x04, 0x0b, 0x08, 0x00, 0x00, 0x00, 0x00, 0x00
        /*0020*/ 	.byte	0x00, 0x00, 0x00, 0x00


//--------------------- .nv.info._ZN7cutlass13device_kernelINS_4gemm6kernel13GemmUniversalIN4cute5tupleIJiiiiEEENS1_10collective13CollectiveMmaINS1_37MainloopSm90TmaGmmaWarpSpecializedFP8ILi4ENS5_IJNS4_1CILi1EEESB_SB_EEENS1_35KernelTmaWarpSpecializedCooperativeEEENS5_IJNSA_ILi256EEENSA_ILi128EEESG_EEENS_12float_e4m3_tENS5_IJlSB_lEEESI_SJ_NS4_8TiledMMAINS4_8MMA_AtomIJNS4_4SM904GMMA31MMA_64x128x32_F32E4M3E4M3_SS_TNILNSN_7ScaleInE1ELSP_1EEEEEENS4_6LayoutINS5_IJNSA_ILi2EEESB_SB_EEENS5_IJSB_NSA_ILi0EEESV_EEEEENS5_IJNS4_10UnderscoreESY_SY_EEEEENS4_13SM90_TMA_LOADENS4_14ComposedLayoutINS4_7SwizzleILi3ELi4ELi3EEENS4_18smem_ptr_flag_bitsILi8EEENSS_INS5_IJNSA_ILi8EEESG_EEENS5_IJSG_SB_EEEEEEEvNS4_8identityES11_S1B_vS1C_EENS_8epilogue10collective6detail29Sm90TmaWarpSpecializedAdapterINS1F_15DefaultEpilogueISI_SJ_SJ_NS1E_6thread17LinearCombinationISI_Li1EffLNS1J_9ScaleType4KindE0ELNS_15FloatRoundStyleE2ESI_EENS1_15EpilogueDefaultEEEEEvvEEEEvNT_6ParamsE --------------------------
	.section	.nv.info._ZN7cutlass13device_kernelINS_4gemm6kernel13GemmUniversalIN4cute5tupleIJiiiiEEENS1_10collective13CollectiveMmaINS1_37MainloopSm90TmaGmmaWarpSpecializedFP8ILi4ENS5_IJNS4_1CILi1EEESB_SB_EEENS1_35KernelTmaWarpSpecializedCooperativeEEENS5_IJNSA_ILi256EEENSA_ILi128EEESG_EEENS_12float_e4m3_tENS5_IJlSB_lEEESI_SJ_NS4_8TiledMMAINS4_8MMA_AtomIJNS4_4SM904GMMA31MMA_64x128x32_F32E4M3E4M3_SS_TNILNSN_7ScaleInE1ELSP_1EEEEEENS4_6LayoutINS5_IJNSA_ILi2EEESB_SB_EEENS5_IJSB_NSA_ILi0EEESV_EEEEENS5_IJNS4_10UnderscoreESY_SY_EEEEENS4_13SM90_TMA_LOADENS4_14ComposedLayoutINS4_7SwizzleILi3ELi4ELi3EEENS4_18smem_ptr_flag_bitsILi8EEENSS_INS5_IJNSA_ILi8EEESG_EEENS5_IJSG_SB_EEEEEEEvNS4_8identityES11_S1B_vS1C_EENS_8epilogue10collective6detail29Sm90TmaWarpSpecializedAdapterINS1F_15DefaultEpilogueISI_SJ_SJ_NS1E_6thread17LinearCombinationISI_Li1EffLNS1J_9ScaleType4KindE0ELNS_15FloatRoundStyleE2ESI_EENS1_15EpilogueDefaultEEEEEvvEEEEvNT_6ParamsE,"",@"SHT_CUDA_INFO"
	.sectionflags	@""
	.align	4


	//----- nvinfo : EIATTR_CUDA_API_VERSION
	.align		4
        /*0000*/ 	.byte	0x04, 0x37
        /*0002*/ 	.short	(.L_18 - .L_17)
.L_17:
        /*0004*/ 	.word	0x00000082


	//----- nvinfo : EIATTR_KPARAM_INFO
	.align		4
.L_18:
        /*0008*/ 	.byte	0x04, 0x17
        /*000a*/ 	.short	(.L_20 - .L_19)
.L_19:
        /*000c*/ 	.word	0x00000000
        /*0010*/ 	.short	0x0000
        /*0012*/ 	.short	0x0070
        /*0014*/ 	.byte	0x00, 0xf0, 0x01, 0x10


	//----- nvinfo : EIATTR_SPARSE_MMA_MASK
	.align		4
.L_20:
        /*0018*/ 	.byte	0x03, 0x50
        /*001a*/ 	.short	0x0000


	//----- nvinfo : EIATTR_MAXREG_COUNT
	.align		4
        /*001c*/ 	.byte	0x03, 0x1b
        /*001e*/ 	.short	0x00a8


	//----- nvinfo : EIATTR_NUM_BARRIERS
	.align		4
        /*0020*/ 	.byte	0x02, 0x4c
        /*0022*/ 	.byte	0x01
	.zero		1


	//----- nvinfo : EIATTR_ANNOTATIONS
	.align		4
        /*0024*/ 	.byte	0x04, 0x55
        /*0026*/ 	.short	(.L_22 - .L_21)


	//   ....[0]....
.L_21:
        /*0028*/ 	.word	0x00000001
        /*002c*/ 	.byte	0x90, 0x05, 0x00, 0x00, 0x01, 0x00, 0x00, 0x00, 0xb0, 0x05, 0x00, 0x00, 0x01, 0x00, 0x00, 0x00
        /* <DEDUP_REMOVED lines=185> */
        /*0bcc*/ 	.byte	0xc0, 0x03, 0x01, 0x00


	//----- nvinfo : EIATTR_MERCURY_ISA_VERSION
	.align		4
.L_22:
        /*0bd0*/ 	.byte	0x03, 0x5f
        /*0bd2*/ 	.short	0x0101


	//----- nvinfo : EIATTR_INT_WARP_WIDE_INSTR_OFFSETS
	.align		4
        /*0bd4*/ 	.byte	0x04, 0x31
        /*0bd6*/ 	.short	(.L_24 - .L_23)


	//   ....[0]....
.L_23:
        /*0bd8*/ 	.word	0x00000460


	//   ....[1]....
        /*0bdc*/ 	.word	0x00000470


	//   ....[2]....
        /*0be0*/ 	.word	0x000005a0


	//----- nvinfo : EIATTR_COOP_GROUP_MASK_REGIDS
	.align		4
.L_24:
        /*0be4*/ 	.byte	0x04, 0x29
        /*0be6*/ 	.short	(.L_26 - .L_25)


	//   ....[0]....
.L_25:
        /*0be8*/ 	.word	0xffffffff


	//   ....[1]....
        /*0bec*/ 	.word	0xffffffff


	//   ....[2]....
        /*0bf0*/ 	.word	0xffffffff


	//   ....[3]....
        /*0bf4*/ 	.word	0xffffffff


	//   ....[4]....
        /*0bf8*/ 	.word	0xffffffff


	//----- nvinfo : EIATTR_COOP_GROUP_INSTR_OFFSETS
	.align		4
.L_26:
        /*0bfc*/ 	.byte	0x04, 0x28
        /*0bfe*/ 	.short	(.L_28 - .L_27)


	//   ....[0]....
.L_27:
        /*0c00*/ 	.word	0x00000070


	//   ....[1]....
        /*0c04*/ 	.word	0x00000080


	//   ....[2]....
        /*0c08*/ 	.word	0x000001a0


	//   ....[3]....
        /*0c0c*/ 	.word	0x000003b0


	//   ....[4]....
        /*0c10*/ 	.word	0x000012f0


	//----- nvinfo : EIATTR_REG_RECONFIG
	.align		4
.L_28:
        /*0c14*/ 	.byte	0x01, 0x54
	.zero		2


	//----- nvinfo : EIATTR_MBARRIER_INSTR_OFFSETS
	.align		4
        /*0c18*/ 	.byte	0x04, 0x39
        /*0c1a*/ 	.short	(.L_30 - .L_29)


	//   ....[0]....
.L_29:
        /*0c1c*/ 	.word	0x00000320
        /*0c20*/ 	.word	0x000000ff
        /*0c24*/ 	.word	0x00000000
        /*0c28*/ 	.short	0x0100
        /*0c2a*/ 	.byte	0x09
	.zero		1


	//   ....[1]....
        /*0c2c*/ 	.word	0x00000330
        /*0c30*/ 	.word	0x000000ff
        /*0c34*/ 	.word	0x00000020
        /*0c38*/ 	.short	0x0100
        /*0c3a*/ 	.byte	0x09
	.zero		1


	//   ....[2]....
        /*0c3c*/ 	.word	0x00000340
        /*0c40*/ 	.word	0x000000ff
        /*0c44*/ 	.word	0x00000008
        /*0c48*/ 	.short	0x0100
        /*0c4a*/ 	.byte	0x09
	.zero		1


	//   ....[3]....
        /*0c4c*/ 	.word	0x00000350
        /*0c50*/ 	.word	0x000000ff
        /*0c54*/ 	.word	0x00000028
        /*0c58*/ 	.short	0x0100
        /*0c5a*/ 	.byte	0x09
	.zero		1


	//   ....[4]....
        /*0c5c*/ 	.word	0x00000360
        /*0c60*/ 	.word	0x000000ff
        /*0c64*/ 	.word	0x00000010
        /*0c68*/ 	.short	0x0100
        /*0c6a*/ 	.byte	0x09
	.zero		1


	//   ....[5]....
        /*0c6c*/ 	.word	0x00000370
        /*0c70*/ 	.word	0x000000ff
        /*0c74*/ 	.word	0x00000030
        /*0c78*/ 	.short	0x0100
        /*0c7a*/ 	.byte	0x09
	.zero		1


	//   ....[6]....
        /*0c7c*/ 	.word	0x00000380
        /*0c80*/ 	.word	0x000000ff
        /*0c84*/ 	.word	0x00000018
        /*0c88*/ 	.short	0x0100
        /*0c8a*/ 	.byte	0x09
	.zero		1


	//   ....[7]....
        /*0c8c*/ 	.word	0x00000390
        /*0c90*/ 	.word	0x000000ff
        /*0c94*/ 	.word	0x00000038
        /*0c98*/ 	.short	0x0100
        /*0c9a*/ 	.byte	0x09
	.zero		1


	//   ....[8]....
        /*0c9c*/ 	.word	0x000005d0
        /*0ca0*/ 	.word	0x000000ff
        /*0ca4*/ 	.word	0x00000050
        /*0ca8*/ 	.short	0x0100
        /*0caa*/ 	.byte	0x06
	.zero		1


	//   ....[9]....
        /*0cac*/ 	.word	0x000005e0
        /*0cb0*/ 	.word	0x000000ff
        /*0cb4*/ 	.word	0x00000058
        /*0cb8*/ 	.short	0x0100
        /*0cba*/ 	.byte	0x06
	.zero		1


	//   ....[10]....
        /*0cbc*/ 	.word	0x00001af0
        /*0cc0*/ 	.word	0x000000ff
        /*0cc4*/ 	.word	0x00000000
        /*0cc8*/ 	.short	0x010a
        /*0cca*/ 	.byte	0x06
	.zero		1


	//   ....[11]....
        /*0ccc*/ 	.word	0x00001b30
        /*0cd0*/ 	.word	0x000000ff
        /*0cd4*/ 	.word	0x00000000
        /*0cd8*/ 	.short	0x010a
        /*0cda*/ 	.byte	0x06
	.zero		1


	//   ....[12]....
        /*0cdc*/ 	.word	0x00002ea0
        /*0ce0*/ 	.word	0x000000ff
        /*0ce4*/ 	.word	0x00000000
        /*0ce8*/ 	.short	0x010a
        /*0cea*/ 	.byte	0x10
	.zero		1


	//   ....[13]....
        /*0cec*/ 	.word	0x00002ee0
        /*0cf0*/ 	.word	0x000000ff
        /*0cf4*/ 	.word	0x00000000
        /*0cf8*/ 	.short	0x010a
        /*0cfa*/ 	.byte	0x10
	.zero		1


	//   ....[14]....
        /*0cfc*/ 	.word	0x00004040
        /*0d00*/ 	.word	0x000000ff
        /*0d04*/ 	.word	0x00000000
        /*0d08*/ 	.short	0x0101
        /*0d0a*/ 	.byte	0x08
	.zero		1


	//   ....[15]....
        /*0d0c*/ 	.word	0x000051b0
        /*0d10*/ 	.word	0x000000ff
        /*0d14*/ 	.word	0x00000000
        /*0d18*/ 	.short	0x0101
        /*0d1a*/ 	.byte	0x06
	.zero		1


	//   ....[16]....
        /*0d1c*/ 	.word	0x0000f5d0
        /*0d20*/ 	.word	0x0000000d
        /*0d24*/ 	.word	0x00000020
        /*0d28*/ 	.short	0x010a
        /*0d2a*/ 	.byte	0x3f
	.zero		1


	//   ....[17]....
        /*0d2c*/ 	.word	0x0000f9e0
        /*0d30*/ 	.word	0x00000003
        /*0d34*/ 	.word	0x00000058
        /*0d38*/ 	.short	0x0101
        /*0d3a*/ 	.byte	0x3f
	.zero		1


	//   ....[18]....
        /*0d3c*/ 	.word	0x00010110
        /*0d40*/ 	.word	0x00000007
        /*0d44*/ 	.word	0x00000000
        /*0d48*/ 	.short	0x010a
        /*0d4a*/ 	.byte	0x3f
	.zero		1


	//   ....[19]....
        /*0d4c*/ 	.word	0x00010190
        /*0d50*/ 	.word	0x00000009
        /*0d54*/ 	.word	0x00000000
        /*0d58*/ 	.short	0x010a
        /*0d5a*/ 	.byte	0x3f
	.zero		1


	//   ....[20]....
        /*0d5c*/ 	.word	0x00010220
        /*0d60*/ 	.word	0x00000006
        /*0d64*/ 	.word	0x00000000
        /*0d68*/ 	.short	0x010a
        /*0d6a*/ 	.byte	0x3f
	.zero		1


	//   ....[21]....
        /*0d6c*/ 	.word	0x000102b0
        /*0d70*/ 	.word	0x00000003
        /*0d74*/ 	.word	0x00000000
        /*0d78*/ 	.short	0x010a
        /*0d7a*/ 	.byte	0x3f
	.zero		1


	//   ....[22]....
        /*0d7c*/ 	.word	0x00010320
        /*0d80*/ 	.word	0x00000003
        /*0d84*/ 	.word	0x00000000
        /*0d88*/ 	.short	0x010a
        /*0d8a*/ 	.byte	0x3f
	.zero		1


	//   ....[23]....
        /*0d8c*/ 	.word	0x00010390
        /*0d90*/ 	.word	0x00000000
        /*0d94*/ 	.word	0x00000000
        /*0d98*/ 	.short	0x010a
        /*0d9a*/ 	.byte	0x3f
	.zero		1


	//   ....[24]....
        /*0d9c*/ 	.word	0x00010470
        /*0da0*/ 	.word	0x0000000d
        /*0da4*/ 	.word	0x00000020
        /*0da8*/ 	.short	0x010a
        /*0daa*/ 	.byte	0x3f
	.zero		1


	//   ....[25]....
        /*0dac*/ 	.word	0x00010550
        /*0db0*/ 	.word	0x00000007
        /*0db4*/ 	.word	0x00000000
        /*0db8*/ 	.short	0x010a
        /*0dba*/ 	.byte	0x3f
	.zero		1


	//   ....[26]....
        /*0dbc*/ 	.word	0x000105a0
        /*0dc0*/ 	.word	0x00000009
        /*0dc4*/ 	.word	0x00000000
        /*0dc8*/ 	.short	0x010a
        /*0dca*/ 	.byte	0x3f
	.zero		1


	//   ....[27]....
        /*0dcc*/ 	.word	0x000105f0
        /*0dd0*/ 	.word	0x00000006
        /*0dd4*/ 	.word	0x00000000
        /*0dd8*/ 	.short	0x010a
        /*0dda*/ 	.byte	0x3f
	.zero		1


	//----- nvinfo : EIATTR_NUM_MBARRIERS
	.align		4
.L_30:
        /*0ddc*/ 	.byte	0x03, 0x38
        /*0dde*/ 	.short	0x000a


	//----- nvinfo : EIATTR_EXIT_INSTR_OFFSETS
	.align		4
        /*0de0*/ 	.byte	0x04, 0x1c
        /*0de2*/ 	.short	(.L_32 - .L_31)


	//   ....[0]....
.L_31:
        /*0de4*/ 	.word	0x00000640


	//   ....[1]....
        /*0de8*/ 	.word	0x00000f90


	//   ....[2]....
        /*0dec*/ 	.word	0x0000ec10


	//   ....[3]....
        /*0df0*/ 	.word	0x0000f260


	//   ....[4]....
        /*0df4*/ 	.word	0x00010300


	//----- nvinfo : EIATTR_MAX_THREADS
	.align		4
.L_32:
        /*0df8*/ 	.byte	0x04, 0x05
        /*0dfa*/ 	.short	(.L_34 - .L_33)
.L_33:
        /*0dfc*/ 	.word	0x00000180
        /*0e00*/ 	.word	0x00000001
        /*0e04*/ 	.word	0x00000001


	//----- nvinfo : EIATTR_CRS_STACK_SIZE
	.align		4
.L_34:
        /*0e08*/ 	.byte	0x04, 0x1e
        /*0e0a*/ 	.short	(.L_36 - .L_35)
.L_35:
        /*0e0c*/ 	.word	0x00000000


	//----- nvinfo : EIATTR_CBANK_PARAM_SIZE
	.align		4
.L_36:
        /*0e10*/ 	.byte	0x03, 0x19
        /*0e12*/ 	.short	0x0470


	//----- nvinfo : EIATTR_PARAM_CBANK
	.align		4
        /*0e14*/ 	.byte	0x04, 0x0a
        /*0e16*/ 	.short	(.L_38 - .L_37)
	.align		4
.L_37:
        /*0e18*/ 	.word	index@(.nv.constant0._ZN7cutlass13device_kernelINS_4gemm6kernel13GemmUniversalIN4cute5tupleIJiiiiEEENS1_10collective13CollectiveMmaINS1_37MainloopSm90TmaGmmaWarpSpecializedFP8ILi4ENS5_IJNS4_1CILi1EEESB_SB_EEENS1_35KernelTmaWarpSpecializedCooperativeEEENS5_IJNSA_ILi256EEENSA_ILi128EEESG_EEENS_12float_e4m3_tENS5_IJlSB_lEEESI_SJ_NS4_8TiledMMAINS4_8MMA_AtomIJNS4_4SM904GMMA31MMA_64x128x32_F32E4M3E4M3_SS_TNILNSN_7ScaleInE1ELSP_1EEEEEENS4_6LayoutINS5_IJNSA_ILi2EEESB_SB_EEENS5_IJSB_NSA_ILi0EEESV_EEEEENS5_IJNS4_10UnderscoreESY_SY_EEEEENS4_13SM90_TMA_LOADENS4_14ComposedLayoutINS4_7SwizzleILi3ELi4ELi3EEENS4_18smem_ptr_flag_bitsILi8EEENSS_INS5_IJNSA_ILi8EEESG_EEENS5_IJSG_SB_EEEEEEEvNS4_8identityES11_S1B_vS1C_EENS_8epilogue10collective6detail29Sm90TmaWarpSpecializedAdapterINS1F_15DefaultEpilogueISI_SJ_SJ_NS1E_6thread17LinearCombinationISI_Li1EffLNS1J_9ScaleType4KindE0ELNS_15FloatRoundStyleE2ESI_EENS1_15EpilogueDefaultEEEEEvvEEEEvNT_6ParamsE)
        /*0e1c*/ 	.short	0x0210
        /*0e1e*/ 	.short	0x0470


	//----- nvinfo : EIATTR_SW_WAR
	.align		4
.L_38:
        /*0e20*/ 	.byte	0x04, 0x36
        /*0e22*/ 	.short	(.L_40 - .L_39)
.L_39:
        /*0e24*/ 	.word	0x00000008
.L_40:


//--------------------- .nv.callgraph             --------------------------
	.section	.nv.callgraph,"",@"SHT_CUDA_CALLGRAPH"
	.align	4
	.sectionentsize	8
	.align		4
        /*0000*/ 	.word	0x00000000
	.align		4
        /*0004*/ 	.word	0xffffffff
	.align		4
        /*0008*/ 	.word	0x00000000
	.align		4
        /*000c*/ 	.word	0xfffffffe
	.align		4
        /*0010*/ 	.word	0x00000000
	.align		4
        /*0014*/ 	.word	0xfffffffd
	.align		4
        /*0018*/ 	.word	0x00000000
	.align		4
        /*001c*/ 	.word	0xfffffffc


//--------------------- .nv.constant4             --------------------------
	.section	.nv.constant4,"a",@progbits
	.align	8
	.align		8
.nv.constant4:
        /*0000*/ 	.dword	_ZN39_INTERNAL_1105d924_4_k_cu_49fa351f_45694cuda3std3__45__cpo5beginE
	.align		8
        /*0008*/ 	.dword	_ZN39_INTERNAL_1105d924_4_k_cu_49fa351f_45694cuda3std3__45__cpo3endE
	.align		8
        /*0010*/ 	.dword	_ZN39_INTERNAL_1105d924_4_k_cu_49fa351f_45694cuda3std3__45__cpo6cbeginE
	.align		8
        /*0018*/ 	.dword	_ZN39_INTERNAL_1105d924_4_k_cu_49fa351f_45694cuda3std3__45__cpo4cendE
	.align		8
        /*0020*/ 	.dword	_ZN39_INTERNAL_1105d924_4_k_cu_49fa351f_45694cuda3std3__441_GLOBAL__N__1105d924_4_k_cu_49fa351f_45696ignoreE
	.align		8
        /*0028*/ 	.dword	_ZN39_INTERNAL_1105d924_4_k_cu_49fa351f_45694cuda3std3__419piecewise_constructE
	.align		8
        /*0030*/ 	.dword	_ZN39_INTERNAL_1105d924_4_k_cu_49fa351f_45694cuda3std3__48in_placeE
	.align		8
        /*0038*/ 	.dword	_ZN39_INTERNAL_1105d924_4_k_cu_49fa351f_45694cuda3std6ranges3__45__cpo4swapE
	.align		8
        /*0040*/ 	.dword	_ZN39_INTERNAL_1105d924_4_k_cu_49fa351f_45694cuda3std6ranges3__45__cpo9iter_moveE
	.align		8
        /*0048*/ 	.dword	_ZN39_INTERNAL_1105d924_4_k_cu_49fa351f_45694cute7productE
	.align		8
        /*0050*/ 	.dword	_ZN39_INTERNAL_1105d924_4_k_cu_49fa351f_45694cute1_E


//--------------------- .text._ZN7cutlass13device_kernelINS_4gemm6kernel13GemmUniversalIN4cute5tupleIJiiiiEEENS1_10collective13CollectiveMmaINS1_37MainloopSm90TmaGmmaWarpSpecializedFP8ILi4ENS5_IJNS4_1CILi1EEESB_SB_EEENS1_35KernelTmaWarpSpecializedCooperativeEEENS5_IJNSA_ILi256EEENSA_ILi128EEESG_EEENS_12float_e4m3_tENS5_IJlSB_lEEESI_SJ_NS4_8TiledMMAINS4_8MMA_AtomIJNS4_4SM904GMMA31MMA_64x128x32_F32E4M3E4M3_SS_TNILNSN_7ScaleInE1ELSP_1EEEEEENS4_6LayoutINS5_IJNSA_ILi2EEESB_SB_EEENS5_IJSB_NSA_ILi0EEESV_EEEEENS5_IJNS4_10UnderscoreESY_SY_EEEEENS4_13SM90_TMA_LOADENS4_14ComposedLayoutINS4_7SwizzleILi3ELi4ELi3EEENS4_18smem_ptr_flag_bitsILi8EEENSS_INS5_IJNSA_ILi8EEESG_EEENS5_IJSG_SB_EEEEEEEvNS4_8identityES11_S1B_vS1C_EENS_8epilogue10collective6detail29Sm90TmaWarpSpecializedAdapterINS1F_15DefaultEpilogueISI_SJ_SJ_NS1E_6thread17LinearCombinationISI_Li1EffLNS1J_9ScaleType4KindE0ELNS_15FloatRoundStyleE2ESI_EENS1_15EpilogueDefaultEEEEEvvEEEEvNT_6ParamsE --------------------------
	.section	.text._ZN7cutlass13device_kernelINS_4gemm6kernel13GemmUniversalIN4cute5tupleIJiiiiEEENS1_10collective13CollectiveMmaINS1_37MainloopSm90TmaGmmaWarpSpecializedFP8ILi4ENS5_IJNS4_1CILi1EEESB_SB_EEENS1_35KernelTmaWarpSpecializedCooperativeEEENS5_IJNSA_ILi256EEENSA_ILi128EEESG_EEENS_12float_e4m3_tENS5_IJlSB_lEEESI_SJ_NS4_8TiledMMAINS4_8MMA_AtomIJNS4_4SM904GMMA31MMA_64x128x32_F32E4M3E4M3_SS_TNILNSN_7ScaleInE1ELSP_1EEEEEENS4_6LayoutINS5_IJNSA_ILi2EEESB_SB_EEENS5_IJSB_NSA_ILi0EEESV_EEEEENS5_IJNS4_10UnderscoreESY_SY_EEEEENS4_13SM90_TMA_LOADENS4_14ComposedLayoutINS4_7SwizzleILi3ELi4ELi3EEENS4_18smem_ptr_flag_bitsILi8EEENSS_INS5_IJNSA_ILi8EEESG_EEENS5_IJSG_SB_EEEEEEEvNS4_8identityES11_S1B_vS1C_EENS_8epilogue10collective6detail29Sm90TmaWarpSpecializedAdapterINS1F_15DefaultEpilogueISI_SJ_SJ_NS1E_6thread17LinearCombinationISI_Li1EffLNS1J_9ScaleType4KindE0ELNS_15FloatRoundStyleE2ESI_EENS1_15EpilogueDefaultEEEEEvvEEEEvNT_6ParamsE,"ax",@progbits
	.align	128
.text._ZN7cutlass13device_kernelINS_4gemm6kernel13GemmUniversalIN4cute5tupleIJiiiiEEENS1_10collective13CollectiveMmaINS1_37MainloopSm90TmaGmmaWarpSpecializedFP8ILi4ENS5_IJNS4_1CILi1EEESB_SB_EEENS1_35KernelTmaWarpSpecializedCooperativeEEENS5_IJNSA_ILi256EEENSA_ILi128EEESG_EEENS_12float_e4m3_tENS5_IJlSB_lEEESI_SJ_NS4_8TiledMMAINS4_8MMA_AtomIJNS4_4SM904GMMA31MMA_64x128x32_F32E4M3E4M3_SS_TNILNSN_7ScaleInE1ELSP_1EEEEEENS4_6LayoutINS5_IJNSA_ILi2EEESB_SB_EEENS5_IJSB_NSA_ILi0EEESV_EEEEENS5_IJNS4_10UnderscoreESY_SY_EEEEENS4_13SM90_TMA_LOADENS4_14ComposedLayoutINS4_7SwizzleILi3ELi4ELi3EEENS4_18smem_ptr_flag_bitsILi8EEENSS_INS5_IJNSA_ILi8EEESG_EEENS5_IJSG_SB_EEEEEEEvNS4_8identityES11_S1B_vS1C_EENS_8epilogue10collective6detail29Sm90TmaWarpSpecializedAdapterINS1F_15DefaultEpilogueISI_SJ_SJ_NS1E_6thread17LinearCombinationISI_Li1EffLNS1J_9ScaleType4KindE0ELNS_15FloatRoundStyleE2ESI_EENS1_15EpilogueDefaultEEEEEvvEEEEvNT_6ParamsE:
        .type           _ZN7cutlass13device_kernelINS_4gemm6kernel13GemmUniversalIN4cute5tupleIJiiiiEEENS1_10collective13CollectiveMmaINS1_37MainloopSm90TmaGmmaWarpSpecializedFP8ILi4ENS5_IJNS4_1CILi1EEESB_SB_EEENS1_35KernelTmaWarpSpecializedCooperativeEEENS5_IJNSA_ILi256EEENSA_ILi128EEESG_EEENS_12float_e4m3_tENS5_IJlSB_lEEESI_SJ_NS4_8TiledMMAINS4_8MMA_AtomIJNS4_4SM904GMMA31MMA_64x128x32_F32E4M3E4M3_SS_TNILNSN_7ScaleInE1ELSP_1EEEEEENS4_6LayoutINS5_IJNSA_ILi2EEESB_SB_EEENS5_IJSB_NSA_ILi0EEESV_EEEEENS5_IJNS4_10UnderscoreESY_SY_EEEEENS4_13SM90_TMA_LOADENS4_14ComposedLayoutINS4_7SwizzleILi3ELi4ELi3EEENS4_18smem_ptr_flag_bitsILi8EEENSS_INS5_IJNSA_ILi8EEESG_EEENS5_IJSG_SB_EEEEEEEvNS4_8identityES11_S1B_vS1C_EENS_8epilogue10collective6detail29Sm90TmaWarpSpecializedAdapterINS1F_15DefaultEpilogueISI_SJ_SJ_NS1E_6thread17LinearCombinationISI_Li1EffLNS1J_9ScaleType4KindE0ELNS_15FloatRoundStyleE2ESI_EENS1_15EpilogueDefaultEEEEEvvEEEEvNT_6ParamsE,@function
        .size           _ZN7cutlass13device_kernelINS_4gemm6kernel13GemmUniversalIN4cute5tupleIJiiiiEEENS1_10collective13CollectiveMmaINS1_37MainloopSm90TmaGmmaWarpSpecializedFP8ILi4ENS5_IJNS4_1CILi1EEESB_SB_EEENS1_35KernelTmaWarpSpecializedCooperativeEEENS5_IJNSA_ILi256EEENSA_ILi128EEESG_EEENS_12float_e4m3_tENS5_IJlSB_lEEESI_SJ_NS4_8TiledMMAINS4_8MMA_AtomIJNS4_4SM904GMMA31MMA_64x128x32_F32E4M3E4M3_SS_TNILNSN_7ScaleInE1ELSP_1EEEEEENS4_6LayoutINS5_IJNSA_ILi2EEESB_SB_EEENS5_IJSB_NSA_ILi0EEESV_EEEEENS5_IJNS4_10UnderscoreESY_SY_EEEEENS4_13SM90_TMA_LOADENS4_14ComposedLayoutINS4_7SwizzleILi3ELi4ELi3EEENS4_18smem_ptr_flag_bitsILi8EEENSS_INS5_IJNSA_ILi8EEESG_EEENS5_IJSG_SB_EEEEEEEvNS4_8identityES11_S1B_vS1C_EENS_8epilogue10collective6detail29Sm90TmaWarpSpecializedAdapterINS1F_15DefaultEpilogueISI_SJ_SJ_NS1E_6thread17LinearCombinationISI_Li1EffLNS1J_9ScaleType4KindE0ELNS_15FloatRoundStyleE2ESI_EENS1_15EpilogueDefaultEEEEEvvEEEEvNT_6ParamsE,(.L_x_329 - _ZN7cutlass13device_kernelINS_4gemm6kernel13GemmUniversalIN4cute5tupleIJiiiiEEENS1_10collective13CollectiveMmaINS1_37MainloopSm90TmaGmmaWarpSpecializedFP8ILi4ENS5_IJNS4_1CILi1EEESB_SB_EEENS1_35KernelTmaWarpSpecializedCooperativeEEENS5_IJNSA_ILi256EEENSA_ILi128EEESG_EEENS_12float_e4m3_tENS5_IJlSB_lEEESI_SJ_NS4_8TiledMMAINS4_8MMA_AtomIJNS4_4SM904GMMA31MMA_64x128x32_F32E4M3E4M3_SS_TNILNSN_7ScaleInE1ELSP_1EEEEEENS4_6LayoutINS5_IJNSA_ILi2EEESB_SB_EEENS5_IJSB_NSA_ILi0EEESV_EEEEENS5_IJNS4_10UnderscoreESY_SY_EEEEENS4_13SM90_TMA_LOADENS4_14ComposedLayoutINS4_7SwizzleILi3ELi4ELi3EEENS4_18smem_ptr_flag_bitsILi8EEENSS_INS5_IJNSA_ILi8EEESG_EEENS5_IJSG_SB_EEEEEEEvNS4_8identityES11_S1B_vS1C_EENS_8epilogue10collective6detail29Sm90TmaWarpSpecializedAdapterINS1F_15DefaultEpilogueISI_SJ_SJ_NS1E_6thread17LinearCombinationISI_Li1EffLNS1J_9ScaleType4KindE0ELNS_15FloatRoundStyleE2ESI_EENS1_15EpilogueDefaultEEEEEvvEEEEvNT_6ParamsE)
        .other          _ZN7cutlass13device_kernelINS_4gemm6kernel13GemmUniversalIN4cute5tupleIJiiiiEEENS1_10collective13CollectiveMmaINS1_37MainloopSm90TmaGmmaWarpSpecializedFP8ILi4ENS5_IJNS4_1CILi1EEESB_SB_EEENS1_35KernelTmaWarpSpecializedCooperativeEEENS5_IJNSA_ILi256EEENSA_ILi128EEESG_EEENS_12float_e4m3_tENS5_IJlSB_lEEESI_SJ_NS4_8TiledMMAINS4_8MMA_AtomIJNS4_4SM904GMMA31MMA_64x128x32_F32E4M3E4M3_SS_TNILNSN_7ScaleInE1ELSP_1EEEEEENS4_6LayoutINS5_IJNSA_ILi2EEESB_SB_EEENS5_IJSB_NSA_ILi0EEESV_EEEEENS5_IJNS4_10UnderscoreESY_SY_EEEEENS4_13SM90_TMA_LOADENS4_14ComposedLayoutINS4_7SwizzleILi3ELi4ELi3EEENS4_18smem_ptr_flag_bitsILi8EEENSS_INS5_IJNSA_ILi8EEESG_EEENS5_IJSG_SB_EEEEEEEvNS4_8identityES11_S1B_vS1C_EENS_8epilogue10collective6detail29Sm90TmaWarpSpecializedAdapterINS1F_15DefaultEpilogueISI_SJ_SJ_NS1E_6thread17LinearCombinationISI_Li1EffLNS1J_9ScaleType4KindE0ELNS_15FloatRoundStyleE2ESI_EENS1_15EpilogueDefaultEEEEEvvEEEEvNT_6ParamsE,@"STO_CUDA_ENTRY STV_DEFAULT"
_ZN7cutlass13device_kernelINS_4gemm6kernel13GemmUniversalIN4cute5tupleIJiiiiEEENS1_10collective13CollectiveMmaINS1_37MainloopSm90TmaGmmaWarpSpecializedFP8ILi4ENS5_IJNS4_1CILi1EEESB_SB_EEENS1_35KernelTmaWarpSpecializedCooperativeEEENS5_IJNSA_ILi256EEENSA_ILi128EEESG_EEENS_12float_e4m3_tENS5_IJlSB_lEEESI_SJ_NS4_8TiledMMAINS4_8MMA_AtomIJNS4_4SM904GMMA31MMA_64x128x32_F32E4M3E4M3_SS_TNILNSN_7ScaleInE1ELSP_1EEEEEENS4_6LayoutINS5_IJNSA_ILi2EEESB_SB_EEENS5_IJSB_NSA_ILi0EEESV_EEEEENS5_IJNS4_10UnderscoreESY_SY_EEEEENS4_13SM90_TMA_LOADENS4_14ComposedLayoutINS4_7SwizzleILi3ELi4ELi3EEENS4_18smem_ptr_flag_bitsILi8EEENSS_INS5_IJNSA_ILi8EEESG_EEENS5_IJSG_SB_EEEEEEEvNS4_8identityES11_S1B_vS1C_EENS_8epilogue10collective6detail29Sm90TmaWarpSpecializedAdapterINS1F_15DefaultEpilogueISI_SJ_SJ_NS1E_6thread17LinearCombinationISI_Li1EffLNS1J_9ScaleType4KindE0ELNS_15FloatRoundStyleE2ESI_EENS1_15EpilogueDefaultEEEEEvvEEEEvNT_6ParamsE:
[----:B------:R-:W0:Y:S02]  /*0000*/  LDC R1, c[0x0][0x28] ;  /* 0x00000a00ff017b82 */ /* 0x000e240000000800 */
[----:B0-----:R-:W-:Y:S01]  /*0010*/  VIADD R1, R1, 0xffffff10 ;  /* 0xffffff1001017836 */ /* 0x001fe20000000000 */
[----:B------:R-:W0:Y:S01]  /*0020*/  S2R R2, SR_TID.X ;  /* 0x0000000000027919 */ /* 0x000e220000002100 */
[----:B------:R-:W-:Y:S01]  /*0030*/  ELECT P0, URZ, PT ;  /* 0x00000000003f782f */ /* 0x000fe20003800000 */
[----:B------:R-:W-:Y:S01]  /*0040*/  BSSY B0, `(.L_x_0) ;  /* 0x0000015000007945 */ /* 0x000fe20003800000 */
[--C-:B0-----:R-:W-:Y:S02]  /*0050*/  SHF.R.U32.HI R0, RZ, 0x5, R2.reuse ;  /* 0x00000005ff007819 */ /* 0x101fe40000011602 */
[----:B------:R-:W-:-:S03]  /*0060*/  SHF.R.U32.HI R2, RZ, 0x7, R2 ;  /* 0x00000007ff027819 */ /* 0x000fc60000011602 */
[----:B------:R-:W0:Y:S04]  /*0070*/  SHFL.IDX PT, R3, R0, RZ, 0x1f ;  /* 0x00001fff00037589 */ /* 0x000e2800000e0000 */
[----:B------:R-:W1:Y:S01]  /*0080*/  SHFL.IDX PT, R2, R2, RZ, 0x1f ;  /* 0x00001fff02027589 */ /* 0x000e6200000e0000 */
[----:B0-----:R-:W-:Y:S02]  /*0090*/  R2UR UR4, R3 ;  /* 0x00000000030472ca */ /* 0x001fe400000e0000 */
[----:B-1----:R-:W-:-:S11]  /*00a0*/  R2UR UR6, R2 ;  /* 0x00000000020672ca */ /* 0x002fd600000e0000 */
[----:B------:R-:W-:Y:S02]  /*00b0*/  USHF.R.S32.HI UR5, URZ, 0x1f, UR4 ;  /* 0x0000001f3f057899 */ /* 0x000fe40008011404 */
[----:B------:R-:W-:Y:S02]  /*00c0*/  ISETP.NE.OR P0, PT, RZ, UR4, !P0 ;  /* 0x00000004ff007c0c */ /* 0x000fe4000c705670 */
[----:B------:R-:W-:-:S04]  /*00d0*/  ULEA.HI UR5, UR5, UR4, URZ, 0x2 ;  /* 0x0000000405057291 */ /* 0x000fc8000f8f103f */
[----:B------:R-:W-:-:S04]  /*00e0*/  ULOP3.LUT UR5, UR5, 0xfffffffc, URZ, 0xc0, !UPT ;  /* 0xfffffffc05057892 */ /* 0x000fc8000f8ec03f */
[----:B------:R-:W-:-:S03]  /*00f0*/  UIADD3 UR8, UR4, -UR5, URZ ;  /* 0x8000000504087290 */ /* 0x000fc6000fffe03f */
[----:B------:R-:W-:Y:S09]  /*0100*/  @P0 BRA `(.L_x_1) ;  /* 0x0000000000200947 */ /* 0x000ff20003800000 */
[----:B------:R-:W-:Y:S02]  /*0110*/  ULDC.64 UR4, c[0x0][0x198] ;  /* 0x0000660000047ab9 */ /* 0x000fe40000000a00 */
[----:B------:R-:W-:Y:S02]  /*0120*/  UIADD3 UR10, UP0, UR4, 0xf0, URZ ;  /* 0x000000f0040a7890 */ /* 0x000fe4000ff1e03f */
[----:B------:R-:W-:Y:S02]  /*0130*/  UIADD3 UR4, UP1, UR4, 0x1f0, URZ ;  /* 0x000001f004047890 */ /* 0x000fe4000ff3e03f */
[----:B------:R-:W-:Y:S02]  /*0140*/  UIADD3.X UR11, URZ, UR5, URZ, UP0, !UPT ;  /* 0x000000053f0b7290 */ /* 0x000fe400087fe43f */
[----:B------:R-:W-:-:S07]  /*0150*/  UIADD3.X UR5, URZ, UR5, URZ, UP1, !UPT ;  /* 0x000000053f057290 */ /* 0x000fce0008ffe43f */
[----:B------:R0:W-:Y:S02]  /*0160*/  UTMACCTL.PF [UR10] ;  /* 0x000000000a0079b9 */ /* 0x0001e40008040000 */
[----:B------:R0:W-:Y:S02]  /*0170*/  UTMACCTL.PF [UR4] ;  /* 0x00000000040079b9 */ /* 0x0001e40008040000 */
[----:B0-----:R-:W-:Y:S01]  /*0180*/  NOP ;  /* 0x0000000000007918 */ /* 0x001fe20000000000 */
.L_x_1:
[----:B------:R-:W-:Y:S05]  /*0190*/  BSYNC B0 ;  /* 0x0000000000007941 */ /* 0x000fea0003800000 */
.L_x_0:
[----:B------:R-:W0:Y:S01]  /*01a0*/  SHFL.IDX PT, R2, R0, RZ, 0x1f ;  /* 0x00001fff00027589 */ /* 0x000e2200000e0000 */
[----:B------:R-:W-:Y:S01]  /*01b0*/  UISETP.NE.AND UP0, UPT, UR8, 0x3, UPT ;  /* 0x000000030800788c */ /* 0x000fe2000bf05270 */
[----:B------:R-:W-:Y:S01]  /*01c0*/  ISETP.NE.AND P1, PT, RZ, UR6, PT ;  /* 0x00000006ff007c0c */ /* 0x000fe2000bf25270 */
[----:B------:R-:W-:Y:S02]  /*01d0*/  UIADD3 UR10, UR6, -0x1, URZ ;  /* 0xffffffff060a7890 */ /* 0x000fe4000fffe03f */
[----:B------:R-:W-:Y:S02]  /*01e0*/  UISETP.EQ.OR UP0, UPT, UR8, URZ, !UP0 ;  /* 0x0000003f0800728c */ /* 0x000fe4000c702670 */
[----:B------:R-:W-:Y:S02]  /*01f0*/  UISETP.GE.U32.AND UP1, UPT, UR10, 0x2, UPT ;  /* 0x000000020a00788c */ /* 0x000fe4000bf26070 */
[----:B------:R-:W-:-:S04]  /*0200*/  UISETP.EQ.AND UP0, UPT, UR6, URZ, UP0 ;  /* 0x0000003f0600728c */ /* 0x000fc80008702270 */
[----:B------:R-:W-:-:S04]  /*0210*/  USEL UR13, URZ, 0x1, !UP0 ;  /* 0x000000013f0d7887 */ /* 0x000fc8000c000000 */
[----:B------:R-:W-:Y:S01]  /*0220*/  USEL UR13, UR13, 0x2, UP1 ;  /* 0x000000020d0d7887 */ /* 0x000fe20008800000 */
[----:B0-----:R-:W-:-:S13]  /*0230*/  ISETP.NE.AND P0, PT, R2, RZ, PT ;  /* 0x000000ff0200720c */ /* 0x001fda0003f05270 */
[----:B------:R-:W-:Y:S05]  /*0240*/  @P0 BRA `(.L_x_2) ;  /* 0x0000000000580947 */ /* 0x000fea0003800000 */
[----:B------:R-:W0:Y:S01]  /*0250*/  S2UR UR9, SR_CgaCtaId ;  /* 0x00000000000979c3 */ /* 0x000e220000008800 */
[----:B------:R-:W-:Y:S01]  /*0260*/  UMOV UR4, 0x400 ;  /* 0x0000040000047882 */ /* 0x000fe20000000000 */
[----:B------:R-:W-:Y:S01]  /*0270*/  UMOV UR5, 0x1 ;  /* 0x0000000100057882 */ /* 0x000fe20000000000 */
[----:B------:R-:W-:Y:S01]  /*0280*/  UMOV UR6, 0x100 ;  /* 0x0000010000067882 */ /* 0x000fe20000000000 */
[----:B------:R-:W-:Y:S01]  /*0290*/  ELECT P0, URZ, PT ;  /* 0x00000000003f782f */ /* 0x000fe20003800000 */
[----:B------:R-:W-:-:S04]  /*02a0*/  UIADD3 UR6, -UR6, 0x100000, URZ ;  /* 0x0010000006067890 */ /* 0x000fc8000fffe13f */
[----:B------:R-:W-:Y:S02]  /*02b0*/  USHF.L.U32 UR7, UR6, 0xb, URZ ;  /* 0x0000000b06077899 */ /* 0x000fe4000800063f */
[----:B------:R-:W-:Y:S02]  /*02c0*/  USHF.L.U32 UR6, UR6, 0x1, URZ ;  /* 0x0000000106067899 */ /* 0x000fe4000800063f */
[----:B0-----:R-:W-:Y:S02]  /*02d0*/  ULEA UR9, UR9, UR4, 0x18 ;  /* 0x0000000409097291 */ /* 0x001fe4000f8ec03f */
[----:B------:R-:W-:-:S04]  /*02e0*/  UIADD3 UR4, -UR5, 0x100000, URZ ;  /* 0x0010000005047890 */ /* 0x000fc8000fffe13f */
[----:B------:R-:W-:Y:S02]  /*02f0*/  USHF.L.U32 UR5, UR4, 0xb, URZ ;  /* 0x0000000b04057899 */ /* 0x000fe4000800063f */
[----:B------:R-:W-:Y:S01]  /*0300*/  USHF.L.U32 UR4, UR4, 0x1, URZ ;  /* 0x0000000104047899 */ /* 0x000fe2000800063f */
[----:B------:R-:W0:Y:S11]  /*0310*/  FENCE.VIEW.ASYNC.S ;  /* 0x00000000000073c6 */ /* 0x000e360000000000 */
[----:B0-----:R0:W1:Y:S01]  /*0320*/  SYNCS.EXCH.64 URZ, [UR9], UR4 ;  /* 0x00000004093f75b2 */ /* 0x0010620008000100 */
[----:B------:R0:W2:Y:S01]  /*0330*/  SYNCS.EXCH.64 URZ, [UR9+0x20], UR6 ;  /* 0x00002006093f75b2 */ /* 0x0000a20008000100 */
[----:B------:R0:W3:Y:S01]  /*0340*/  SYNCS.EXCH.64 URZ, [UR9+0x8], UR4 ;  /* 0x00000804093f75b2 */ /* 0x0000e20008000100 */
[----:B------:R0:W4:Y:S01]  /*0350*/  SYNCS.EXCH.64 URZ, [UR9+0x28], UR6 ;  /* 0x00002806093f75b2 */ /* 0x0001220008000100 */
[----:B------:R0:W0:Y:S01]  /*0360*/  SYNCS.EXCH.64 URZ, [UR9+0x10], UR4 ;  /* 0x00001004093f75b2 */ /* 0x0000220008000100 */
[----:B------:R0:W0:Y:S01]  /*0370*/  SYNCS.EXCH.64 URZ, [UR9+0x30], UR6 ;  /* 0x00003006093f75b2 */ /* 0x0000220008000100 */
[----:B------:R0:W0:Y:S01]  /*0380*/  SYNCS.EXCH.64 URZ, [UR9+0x18], UR4 ;  /* 0x00001804093f75b2 */ /* 0x0000220008000100 */
[----:B------:R0:W0:Y:S01]  /*0390*/  SYNCS.EXCH.64 URZ, [UR9+0x38], UR6 ;  /* 0x00003806093f75b2 */ /* 0x0000220008000100 */
[----:B------:R-:W-:Y:S01]  /*03a0*/  NOP ;  /* 0x0000000000007918 */ /* 0x000fe20000000000 */
.L_x_2:
[----:B------:R-:W5:Y:S01]  /*03b0*/  SHFL.IDX PT, R0, R0, RZ, 0x1f ;  /* 0x00001fff00007589 */ /* 0x000f6200000e0000 */
[----:B------:R-:W1:Y:S01]  /*03c0*/  LDC R2, c[0x0][0x65c] ;  /* 0x00019700ff027b82 */ /* 0x000e620000000800 */
[----:B------:R-:W-:Y:S01]  /*03d0*/  ELECT P0, URZ, PT ;  /* 0x00000000003f782f */ /* 0x000fe20003800000 */
[----:B------:R-:W-:Y:S01]  /*03e0*/  IMAD.MOV.U32 R3, RZ, RZ, RZ ;  /* 0x000000ffff037224 */ /* 0x000fe200078e00ff */
[----:B0-----:R-:W-:Y:S01]  /*03f0*/  UMOV UR4, 0x20 ;  /* 0x0000002000047882 */ /* 0x001fe20000000000 */
[----:B------:R-:W-:Y:S01]  /*0400*/  NOP ;  /* 0x0000000000007918 */ /* 0x000fe20000000000 */
[----:B------:R-:W-:Y:S01]  /*0410*/  NOP ;  /* 0x0000000000007918 */ /* 0x000fe20000000000 */
[----:B-----5:R-:W-:Y:S02]  /*0420*/  ISETP.NE.OR P0, PT, R0, RZ, !P0 ;  /* 0x000000ff0000720c */ /* 0x020fe40004705670 */
[----:B-1----:R-:W-:Y:S01]  /*0430*/  ISETP.NE.AND P4, PT, R2, 0x1, PT ;  /* 0x000000010200780c */ /* 0x002fe20003f85270 */
[----:B------:R-:W0:Y:S01]  /*0440*/  S2R R0, SR_CTAID.Y ;  /* 0x0000000000007919 */ /* 0x000e220000002600 */
[----:B------:R-:W1:Y:S09]  /*0450*/  S2R R2, SR_CTAID.X ;  /* 0x0000000000027919 */ /* 0x000e720000002500 */
[----:B------:R-:W-:Y:S01]  /*0460*/  VOTEU.ALL UP0, P0 ;  /* 0x00000000003f7886 */ /* 0x000fe20000000000 */
[----:B------:R-:W-:Y:S01]  /*0470*/  VOTEU.ALL UP1, P0 ;  /* 0x00000000003f7886 */ /* 0x000fe20000020000 */
[----:B------:R-:W1:Y:S01]  /*0480*/  @P4 LDC R7, c[0x0][0x10] ;  /* 0x00000400ff074b82 */ /* 0x000e620000000800 */
[----:B------:R-:W-:-:S02]  /*0490*/  @P4 IMAD.MOV.U32 R5, RZ, RZ, RZ ;  /* 0x000000ffff054224 */ /* 0x000fc400078e00ff */
[----:B------:R-:W-:Y:S01]  /*04a0*/  @P4 IMAD.MOV.U32 R11, RZ, RZ, RZ ;  /* 0x000000ffff0b4224 */ /* 0x000fe200078e00ff */
[----:B------:R-:W-:Y:S01]  /*04b0*/  @!UP0 UMOV UR6, 0x400 ;  /* 0x0000040000068882 */ /* 0x000fe20000000000 */
[----:B------:R-:W-:-:S04]  /*04c0*/  @!UP0 UIADD3 UR4, -UR4, 0x100000, URZ ;  /* 0x0010000004048890 */ /* 0x000fc8000fffe13f */
[----:B------:R-:W-:Y:S02]  /*04d0*/  @!UP0 USHF.L.U32 UR5, UR4, 0xb, URZ ;  /* 0x0000000b04058899 */ /* 0x000fe4000800063f */
[----:B------:R-:W-:Y:S01]  /*04e0*/  @!UP0 USHF.L.U32 UR4, UR4, 0x1, URZ ;  /* 0x0000000104048899 */ /* 0x000fe2000800063f */
[----:B------:R-:W5:Y:S08]  /*04f0*/  @!P4 LDC R9, c[0x0][0xc] ;  /* 0x00000300ff09cb82 */ /* 0x000f700000000800 */
[----:B------:R-:W2:Y:S01]  /*0500*/  @!UP0 S2UR UR7, SR_CgaCtaId ;  /* 0x00000000000789c3 */ /* 0x000ea20000008800 */
[----:B0-----:R-:W-:-:S04]  /*0510*/  @P4 IMAD.MOV.U32 R4, RZ, RZ, R0 ;  /* 0x000000ffff044224 */ /* 0x001fc800078e0000 */
[----:B-1----:R-:W-:-:S04]  /*0520*/  @P4 IMAD.WIDE.U32 R6, R2, R7, R4 ;  /* 0x0000000702064225 */ /* 0x002fc800078e0004 */
[----:B------:R-:W-:Y:S02]  /*0530*/  @P4 IMAD.MOV.U32 R16, RZ, RZ, R6 ;  /* 0x000000ffff104224 */ /* 0x000fe400078e0006 */
[----:B------:R-:W-:Y:S02]  /*0540*/  @P4 IMAD.IADD R17, R7, 0x1, R11 ;  /* 0x0000000107114824 */ /* 0x000fe400078e020b */
[----:B-----5:R-:W-:-:S04]  /*0550*/  @!P4 IMAD.WIDE.U32 R4, R9, R0, R2 ;  /* 0x000000000904c225 */ /* 0x020fc800078e0002 */
[----:B------:R-:W-:Y:S02]  /*0560*/  @!P4 IMAD.MOV.U32 R16, RZ, RZ, R4 ;  /* 0x000000ffff10c224 */ /* 0x000fe400078e0004 */
[----:B------:R-:W-:Y:S01]  /*0570*/  @!P4 IMAD.MOV.U32 R17, RZ, RZ, R5 ;  /* 0x000000ffff11c224 */ /* 0x000fe200078e0005 */
[----:B--2---:R-:W-:Y:S02]  /*0580*/  @!UP0 ULEA UR6, UR7, UR6, 0x18 ;  /* 0x0000000607068291 */ /* 0x004fe4000f8ec03f */
[----:B------:R0:W-:Y:S01]  /*0590*/  STL [R1+0x74], R16 ;  /* 0x0000741001007387 */ /* 0x0001e20000100800 */
[----:B------:R-:W-:-:S03]  /*05a0*/  VOTEU.ALL UP0, P0 ;  /* 0x00000000003f7886 */ /* 0x000fc60000000000 */
[----:B------:R0:W-:Y:S04]  /*05b0*/  STL [R1+0x70], R17 ;  /* 0x0000701101007387 */ /* 0x0001e80000100800 */
[----:B------:R-:W1:Y:S02]  /*05c0*/  FENCE.VIEW.ASYNC.S ;  /* 0x00000000000073c6 */ /* 0x000e640000000000 */
[----:B-1----:R0:W3:Y:S01]  /*05d0*/  @!UP0 SYNCS.EXCH.64 URZ, [UR6+0x50], UR4 ;  /* 0x00005004063f85b2 */ /* 0x0020e20008000100 */
[----:B------:R0:W3:Y:S01]  /*05e0*/  @!UP1 SYNCS.EXCH.64 URZ, [UR6+0x58], UR4 ;  /* 0x00005804063f95b2 */ /* 0x0000e20008000100 */
[----:B------:R-:W-:Y:S01]  /*05f0*/  NOP ;  /* 0x0000000000007918 */ /* 0x000fe20000000000 */
[----:B---34-:R-:W-:Y:S06]  /*0600*/  BAR.SYNC.DEFER_BLOCKING 0x0 ;  /* 0x0000000000007b1d */ /* 0x018fec0000010000 */
[----:B0-----:R-:W-:Y:S05]  /*0610*/  @!P1 BRA `(.L_x_3) ;  /* 0x000000e400809947 */ /* 0x001fea0003800000 */
[----:B------:R-:W-:-:S06]  /*0620*/  UISETP.GT.U32.AND UP0, UPT, UR10, 0x1, UPT ;  /* 0x000000010a00788c */ /* 0x000fcc000bf04070 */
[----:B------:R-:W-:-:S13]  /*0630*/  PLOP3.LUT P0, PT, PT, PT, UP0, 0x80, 0x0 ;  /* 0x000000000000781c */ /* 0x000fda0003f0f008 */
[----:B------:R-:W-:Y:S05]  /*0640*/  @P0 EXIT ;  /* 0x000000000000094d */ /* 0x000fea0003800000 */
[----:B------:R-:W-:Y:S01]  /*0650*/  IMAD.MOV.U32 R6, RZ, RZ, -0x1 ;  /* 0xffffffffff067424 */ /* 0x000fe200078e00ff */
[----:B------:R-:W-:Y:S01]  /*0660*/  ULDC.64 UR4, c[0x0][0x650] ;  /* 0x0001940000047ab9 */ /* 0x000fe20000000a00 */
[----:B------:R-:W-:Y:S01]  /*0670*/  IMAD.MOV.U32 R5, RZ, RZ, -0x1 ;  /* 0xffffffffff057424 */ /* 0x000fe200078e00ff */
[----:B------:R-:W-:Y:S01]  /*0680*/  ISETP.GE.U32.AND P0, PT, R16, UR4, PT ;  /* 0x0000000410007c0c */ /* 0x000fe2000bf06070 */
[----:B------:R-:W-:Y:S01]  /*0690*/  UMOV UR12, 0xffffffff ;  /* 0xffffffff000c7882 */ /* 0x000fe20000000000 */
[----:B------:R0:W-:Y:S01]  /*06a0*/  STL [R1+0x7c], R6 ;  /* 0x00007c0601007387 */ /* 0x0001e20000100800 */
[----:B------:R-:W-:Y:S02]  /*06b0*/  PRMT R4, RZ, 0x7610, R4 ;  /* 0x00007610ff047816 */ /* 0x000fe40000000004 */
[----:B------:R-:W-:Y:S01]  /*06c0*/  ISETP.GE.U32.AND.EX P0, PT, R17, UR5, PT, P0 ;  /* 0x0000000511007c0c */ /* 0x000fe2000bf06100 */
[----:B------:R0:W-:-:S12]  /*06d0*/  STL [R1+0x78], R5 ;  /* 0x0000780501007387 */ /* 0x0001d80000100800 */
[----:B0-----:R-:W-:Y:S05]  /*06e0*/  @P0 BRA `(.L_x_4) ;  /* 0x0000000400680947 */ /* 0x001fea0003800000 */
[----:B------:R-:W0:Y:S01]  /*06f0*/  LDC.64 R12, c[0x0][0x628] ;  /* 0x00018a00ff0c7b82 */ /* 0x000e220000000a00 */
[----:B------:R-:W-:Y:S02]  /*0700*/  IMAD.MOV.U32 R4, RZ, RZ, R16 ;  /* 0x000000ffff047224 */ /* 0x000fe400078e0010 */
[----:B------:R-:W-:-:S05]  /*0710*/  IMAD.MOV.U32 R5, RZ, RZ, R17 ;  /* 0x000000ffff057224 */ /* 0x000fca00078e0011 */
[----:B------:R-:W1:Y:S08]  /*0720*/  LDC R10, c[0x0][0x630] ;  /* 0x00018c00ff0a7b82 */ /* 0x000e700000000800 */
[----:B------:R-:W2:Y:S01]  /*0730*/  LDC.64 R14, c[0x0][0x620] ;  /* 0x00018800ff0e7b82 */ /* 0x000ea20000000a00 */
[----:B0-----:R-:W-:-:S04]  /*0740*/  ISETP.NE.U32.AND P0, PT, R12, RZ, PT ;  /* 0x000000ff0c00720c */ /* 0x001fc80003f05070 */
[----:B------:R-:W-:-:S13]  /*0750*/  ISETP.NE.AND.EX P0, PT, R13, RZ, PT, P0 ;  /* 0x000000ff0d00720c */ /* 0x000fda0003f05300 */
[----:B-12---:R-:W-:Y:S05]  /*0760*/  @!P0 BRA `(.L_x_5) ;  /* 0x0000000000288947 */ /* 0x006fea0003800000 */
[----:B------:R-:W0:Y:S02]  /*0770*/  LDC R9, c[0x0][0x634] ;  /* 0x00018d00ff097b82 */ /* 0x000e240000000800 */
[----:B0-----:R-:W-:-:S05]  /*0780*/  IADD3 R9, P0, R16, R9, RZ ;  /* 0x0000000910097210 */ /* 0x001fca0007f1e0ff */
[----:B------:R-:W-:-:S04]  /*0790*/  IMAD.X R11, RZ, RZ, R17, P0 ;  /* 0x000000ffff0b7224 */ /* 0x000fc800000e0611 */
[----:B------:R-:W-:-:S04]  /*07a0*/  IMAD.WIDE.U32 R4, R11, R12, RZ ;  /* 0x0000000c0b047225 */ /* 0x000fc800078e00ff */
[----:B------:R-:W-:-:S04]  /*07b0*/  IMAD.WIDE.U32 R6, P0, R9, R13, R4 ;  /* 0x0000000d09067225 */ /* 0x000fc80007800004 */
[----:B------:R-:W-:-:S04]  /*07c0*/  IMAD.WIDE.U32 R4, R9, R12, RZ ;  /* 0x0000000c09047225 */ /* 0x000fc800078e00ff */
[----:B------:R-:W-:Y:S01]  /*07d0*/  IMAD.X R9, RZ, RZ, RZ, P0 ;  /* 0x000000ffff097224 */ /* 0x000fe200000e06ff */
[----:B------:R-:W-:Y:S01]  /*07e0*/  IADD3 RZ, P0, R5, R6, RZ ;  /* 0x0000000605ff7210 */ /* 0x000fe20007f1e0ff */
[----:B------:R-:W-:-:S04]  /*07f0*/  IMAD.MOV.U32 R8, RZ, RZ, R7 ;  /* 0x000000ffff087224 */ /* 0x000fc800078e0007 */
[----:B------:R-:W-:-:S08]  /*0800*/  IMAD.WIDE.U32.X R4, R11, R13, R8, P0 ;  /* 0x0000000d0b047225 */ /* 0x000fd000000e0408 */
.L_x_5:
[-CC-:B------:R-:W-:Y:S01]  /*0810*/  SHF.R.U64 R24, R4, R10.reuse, R5.reuse ;  /* 0x0000000a04187219 */ /* 0x180fe20000001205 */
[----:B------:R-:W0:Y:S01]  /*0820*/  LDC R8, c[0x0][0x618] ;  /* 0x00018600ff087b82 */ /* 0x000e220000000800 */
[----:B------:R-:W-:Y:S01]  /*0830*/  SHF.R.U32.HI R4, RZ, R10, R5 ;  /* 0x0000000aff047219 */ /* 0x000fe20000011605 */
[----:B------:R-:W-:Y:S01]  /*0840*/  ULDC UR4, c[0x0][0x150] ;  /* 0x0000540000047ab9 */ /* 0x000fe20000000800 */
[----:B------:R-:W-:Y:S01]  /*0850*/  IADD3 R9, P0, RZ, -R24, RZ ;  /* 0x80000018ff097210 */ /* 0x000fe20007f1e0ff */
[----:B------:R-:W-:Y:S01]  /*0860*/  IMAD.MOV.U32 R5, RZ, RZ, R17 ;  /* 0x000000ffff057224 */ /* 0x000fe200078e0011 */
[----:B------:R-:W-:-:S03]  /*0870*/  I2FP.F32.U32 R3, R2 ;  /* 0x0000000200037245 */ /* 0x000fc60000201000 */
[----:B------:R-:W1:Y:S01]  /*0880*/  LDC.64 R18, c[0x0][0x640] ;  /* 0x00019000ff127b82 */ /* 0x000e620000000a00 */
[----:B------:R-:W-:Y:S02]  /*0890*/  IMAD.X R11, RZ, RZ, ~R4, P0 ;  /* 0x000000ffff0b7224 */ /* 0x000fe400000e0e04 */
[----:B------:R-:W-:Y:S01]  /*08a0*/  FMUL R3, R3, UR4 ;  /* 0x0000000403037c20 */ /* 0x000fe20008400000 */
[----:B------:R-:W-:Y:S01]  /*08b0*/  IMAD.MOV.U32 R4, RZ, RZ, R16 ;  /* 0x000000ffff047224 */ /* 0x000fe200078e0010 */
[----:B------:R-:W-:Y:S01]  /*08c0*/  ULDC UR4, c[0x0][0x154] ;  /* 0x0000550000047ab9 */ /* 0x000fe20000000800 */
[-C--:B------:R-:W-:Y:S02]  /*08d0*/  IMAD R6, R11, R14.reuse, RZ ;  /* 0x0000000e0b067224 */ /* 0x080fe400078e02ff */
[C---:B------:R-:W-:Y:S01]  /*08e0*/  IMAD.WIDE.U32 R4, R9.reuse, R14, R4 ;  /* 0x0000000e09047225 */ /* 0x040fe200078e0004 */
[----:B------:R-:W2:Y:S01]  /*08f0*/  LDC R10, c[0x0][0x608] ;  /* 0x00018200ff0a7b82 */ /* 0x000ea20000000800 */
[----:B------:R-:W3:Y:S02]  /*0900*/  F2I.U32.TRUNC.NTZ R3, R3 ;  /* 0x0000000300037305 */ /* 0x000ee4000020f000 */
[----:B------:R-:W-:-:S04]  /*0910*/  IMAD R9, R9, R15, R6 ;  /* 0x0000000f09097224 */ /* 0x000fc800078e0206 */
[----:B------:R-:W-:Y:S01]  /*0920*/  IMAD.IADD R5, R5, 0x1, R9 ;  /* 0x0000000105057824 */ /* 0x000fe200078e0209 */
[----:B------:R-:W4:Y:S01]  /*0930*/  LDC R7, c[0x0][0x144] ;  /* 0x00005100ff077b82 */ /* 0x000f220000000800 */
[----:B------:R-:W-:-:S03]  /*0940*/  IMAD.MOV.U32 R9, RZ, RZ, 0x1 ;  /* 0x00000001ff097424 */ /* 0x000fc600078e00ff */
[----:B0-----:R-:W-:Y:S02]  /*0950*/  SHF.R.U64 R12, R4, R8, R5 ;  /* 0x00000008040c7219 */ /* 0x001fe40000001205 */
[----:B------:R-:W-:Y:S02]  /*0960*/  I2FP.F32.U32 R4, R0 ;  /* 0x0000000000047245 */ /* 0x000fe40000201000 */
[----:B------:R-:W0:Y:S01]  /*0970*/  LDC R14, c[0x0][0x658] ;  /* 0x00019600ff0e7b82 */ /* 0x000e220000000800 */
[----:B-1----:R-:W-:Y:S01]  /*0980*/  ISETP.NE.U32.AND P0, PT, R18, RZ, PT ;  /* 0x000000ff1200720c */ /* 0x002fe20003f05070 */
[----:B---3--:R-:W-:Y:S02]  /*0990*/  IMAD.MOV R6, RZ, RZ, -R3 ;  /* 0x000000ffff067224 */ /* 0x008fe400078e0a03 */
[----:B------:R-:W-:Y:S01]  /*09a0*/  FMUL R4, R4, UR4 ;  /* 0x0000000404047c20 */ /* 0x000fe20008400000 */
[----:B------:R-:W-:Y:S01]  /*09b0*/  SHF.R.U32.HI R3, RZ, R8, R5 ;  /* 0x00000008ff037219 */ /* 0x000fe20000011605 */
[----:B------:R-:W-:Y:S01]  /*09c0*/  IMAD.MOV.U32 R5, RZ, RZ, -0x1 ;  /* 0xffffffffff057424 */ /* 0x000fe200078e00ff */
[----:B------:R-:W-:Y:S01]  /*09d0*/  ISETP.NE.AND.EX P0, PT, R19, RZ, PT, P0 ;  /* 0x000000ff1300720c */ /* 0x000fe20003f05300 */
[----:B------:R1:W3:Y:S01]  /*09e0*/  F2I.U32.TRUNC.NTZ R11, R4 ;  /* 0x00000004000b7305 */ /* 0x0002e2000020f000 */
[----:B------:R-:W1:Y:S01]  /*09f0*/  LDC R13, c[0x0][0x148] ;  /* 0x00005200ff0d7b82 */ /* 0x000e620000000800 */
[----:B--2---:R-:W-:-:S02]  /*0a00*/  SHF.R.U64 R23, R12, R10, R3 ;  /* 0x0000000a0c177219 */ /* 0x004fc40000001203 */
[----:B------:R-:W-:-:S05]  /*0a10*/  SHF.R.U32.HI R3, RZ, R10, R3 ;  /* 0x0000000aff037219 */ /* 0x000fca0000011603 */
[----:B------:R-:W2:Y:S01]  /*0a20*/  LDC R17, c[0x0][0x600] ;  /* 0x00018000ff117b82 */ /* 0x000ea20000000800 */
[----:B----4-:R-:W-:-:S07]  /*0a30*/  IMAD R8, R7, R6, R2 ;  /* 0x0000000607087224 */ /* 0x010fce00078e0202 */
[----:B------:R-:W4:Y:S01]  /*0a40*/  LDC R16, c[0x0][0x648] ;  /* 0x00019200ff107b82 */ /* 0x000f220000000800 */
[-C--:B0-----:R-:W-:Y:S02]  /*0a50*/  SHF.L.U32 R2, R5, R14.reuse, RZ ;  /* 0x0000000e05027219 */ /* 0x081fe400000006ff */
[--C-:B------:R-:W-:Y:S02]  /*0a60*/  SHF.R.U64 R22, R23, R14, R3.reuse ;  /* 0x0000000e17167219 */ /* 0x100fe40000001203 */
[----:B------:R-:W-:Y:S02]  /*0a70*/  LOP3.LUT R10, RZ, R2, RZ, 0x33, !PT ;  /* 0x00000002ff0a7212 */ /* 0x000fe400078e33ff */
[-C--:B------:R-:W-:Y:S01]  /*0a80*/  SHF.R.U32.HI R3, RZ, R14.reuse, R3 ;  /* 0x0000000eff037219 */ /* 0x080fe20000011603 */
[----:B------:R-:W0:Y:S01]  /*0a90*/  LDC R21, c[0x0][0x638] ;  /* 0x00018e00ff157b82 */ /* 0x000e220000000800 */
[----:B------:R-:W-:Y:S01]  /*0aa0*/  SHF.L.U32 R9, R9, R14, RZ ;  /* 0x0000000e09097219 */ /* 0x000fe200000006ff */
[----:B------:R-:W-:-:S06]  /*0ab0*/  IMAD.MOV.U32 R2, RZ, RZ, R22 ;  /* 0x000000ffff027224 */ /* 0x000fcc00078e0016 */
[----:B------:R-:W0:Y:S01]  /*0ac0*/  LDC R20, c[0x0][0x610] ;  /* 0x00018400ff147b82 */ /* 0x000e220000000800 */
[----:B-1-3--:R-:W-:Y:S05]  /*0ad0*/  @!P0 BRA `(.L_x_6) ;  /* 0x0000000000288947 */ /* 0x00afea0003800000 */
[----:B------:R-:W1:Y:S02]  /*0ae0*/  LDC R7, c[0x0][0x64c] ;  /* 0x00019300ff077b82 */ /* 0x000e640000000800 */
[----:B-1----:R-:W-:-:S05]  /*0af0*/  IADD3 R7, P0, R22, R7, RZ ;  /* 0x0000000716077210 */ /* 0x002fca0007f1e0ff */
        /* <DEDUP_REMOVED lines=8> */
.L_x_6:
[----:B----4-:R-:W-:Y:S01]  /*0b80*/  SHF.R.U64 R2, R2, R16, R3 ;  /* 0x0000001002027219 */ /* 0x010fe20000001203 */
[----:B--2---:R-:W-:Y:S01]  /*0b90*/  VIADD R3, R17, 0xffffffff ;  /* 0xffffffff11037836 */ /* 0x004fe20000000000 */
[----:B------:R-:W-:Y:S01]  /*0ba0*/  LOP3.LUT R10, R23, R10, RZ, 0xc0, !PT ;  /* 0x0000000a170a7212 */ /* 0x000fe200078ec0ff */
[----:B------:R-:W-:Y:S01]  /*0bb0*/  IMAD.MOV R11, RZ, RZ, -R11 ;  /* 0x000000ffff0b7224 */ /* 0x000fe200078e0a0b */
[----:B------:R-:W-:Y:S01]  /*0bc0*/  R2UR UR12, R24 ;  /* 0x00000000180c72ca */ /* 0x000fe200000e0000 */
[----:B------:R-:W-:Y:S01]  /*0bd0*/  IMAD.MOV R4, RZ, RZ, -R2 ;  /* 0x000000ffff047224 */ /* 0x000fe200078e0a02 */
[----:B------:R-:W-:Y:S01]  /*0be0*/  LOP3.LUT R3, R12, R3, RZ, 0xc0, !PT ;  /* 0x000000030c037212 */ /* 0x000fe200078ec0ff */
[----:B------:R-:W-:Y:S02]  /*0bf0*/  @P4 IMAD R8, R13, R11, R0 ;  /* 0x0000000b0d084224 */ /* 0x000fe400078e0200 */
[----:B------:R-:W-:Y:S02]  /*0c00*/  IMAD R9, R9, R2, R10 ;  /* 0x0000000209097224 */ /* 0x000fe400078e020a */
[----:B0-----:R-:W-:-:S02]  /*0c10*/  IMAD R0, R4, R21, R22 ;  /* 0x0000001504007224 */ /* 0x001fc400078e0216 */
[----:B------:R-:W-:Y:S02]  /*0c20*/  IMAD R8, R9, R20, R8 ;  /* 0x0000001409087224 */ /* 0x000fe400078e0208 */
[----:B------:R-:W-:Y:S02]  /*0c30*/  IMAD R3, R0, R17, R3 ;  /* 0x0000001100037224 */ /* 0x000fe400078e0203 */
[----:B------:R-:W-:-:S03]  /*0c40*/  IMAD.MOV.U32 R4, RZ, RZ, 0x1 ;  /* 0x00000001ff047424 */ /* 0x000fc600078e00ff */
[----:B------:R-:W-:Y:S02]  /*0c50*/  SEL R2, R3, R8, !P4 ;  /* 0x0000000803027207 */ /* 0x000fe40006000000 */
[----:B------:R-:W-:-:S03]  /*0c60*/  SEL R0, R8, R3, !P4 ;  /* 0x0000000308007207 */ /* 0x000fc60006000000 */
[----:B------:R0:W-:Y:S04]  /*0c70*/  STL [R1+0x78], R2 ;  /* 0x0000780201007387 */ /* 0x0001e80000100800 */
[----:B------:R0:W-:Y:S02]  /*0c80*/  STL [R1+0x7c], R0 ;  /* 0x00007c0001007387 */ /* 0x0001e40000100800 */
.L_x_4:
[----:B------:R-:W-:-:S08]  /*0c90*/  NOP ;  /* 0x0000000000007918 */ /* 0x000fd00000000000 */
[----:B------:R-:W1:Y:S02]  /*0ca0*/  USETMAXREG.TRY_ALLOC.CTAPOOL UP0, 0xe8 ;  /* 0x000000e8000079c8 */ /* 0x000e640008000600 */
[----:B-1----:R-:W-:-:S13]  /*0cb0*/  PLOP3.LUT P0, PT, PT, PT, UP0, 0x80, 0x0 ;  /* 0x000000000000781c */ /* 0x002fda0003f0f008 */
[----:B------:R-:W-:Y:S05]  /*0cc0*/  @!P0 BRA `(.L_x_4) ;  /* 0xfffffffc00f08947 */ /* 0x000fea000383ffff */
[----:B------:R-:W-:Y:S01]  /*0cd0*/  ULDC.64 UR4, c[0x0][0x598] ;  /* 0x0001660000047ab9 */ /* 0x000fe20000000a00 */
[----:B------:R-:W-:Y:S01]  /*0ce0*/  ULDC.64 UR14, c[0x0][0x208] ;  /* 0x00008200000e7ab9 */ /* 0x000fe20000000a00 */
[----:B------:R-:W-:-:S04]  /*0cf0*/  ISETP.NE.U32.AND P0, PT, RZ, UR4, PT ;  /* 0x00000004ff007c0c */ /* 0x000fc8000bf05070 */
[----:B------:R-:W-:-:S13]  /*0d00*/  ISETP.NE.AND.EX P0, PT, RZ, UR5, PT, P0 ;  /* 0x00000005ff007c0c */ /* 0x000fda000bf05300 */
[----:B------:R-:W-:Y:S05]  /*0d10*/  @!P0 BRA `(.L_x_7) ;  /* 0x0000000000208947 */ /* 0x000fea0003800000 */
[----:B0-----:R-:W0:Y:S02]  /*0d20*/  LDC.64 R2, c[0x0][0x598] ;  /* 0x00016600ff027b82 */ /* 0x001e240000000a00 */
[----:B0-----:R-:W2:Y:S02]  /*0d30*/  LDG.E.64 R2, desc[UR14][R2.64] ;  /* 0x0000000e02027981 */ /* 0x001ea4000c1e1b00 */
[----:B--2---:R-:W-:-:S04]  /*0d40*/  ISETP.NE.U32.AND P0, PT, R2, RZ, PT ;  /* 0x000000ff0200720c */ /* 0x004fc80003f05070 */
[----:B------:R-:W-:-:S13]  /*0d50*/  ISETP.NE.AND.EX P0, PT, R3, RZ, PT, P0 ;  /* 0x000000ff0300720c */ /* 0x000fda0003f05300 */
[----:B------:R-:W-:Y:S05]  /*0d60*/  @!P0 BRA `(.L_x_7) ;  /* 0x00000000000c8947 */ /* 0x000fea0003800000 */
[----:B------:R-:W2:Y:S02]  /*0d70*/  LD.E R2, desc[UR14][R2.64] ;  /* 0x0000000e02027980 */ /* 0x000ea4000c101900 */
[----:B--2---:R-:W-:Y:S01]  /*0d80*/  R2UR UR20, R2 ;  /* 0x00000000021472ca */ /* 0x004fe200000e0000 */
[----:B------:R-:W-:-:S14]  /*0d90*/  BRA `(.L_x_8) ;  /* 0x0000000000247947 */ /* 0x000fdc0003800000 */
.L_x_7:
[----:B------:R-:W-:Y:S02]  /*0da0*/  ULDC.64 UR4, c[0x0][0x588] ;  /* 0x0001620000047ab9 */ /* 0x000fe40000000a00 */
[----:B------:R-:W-:-:S04]  /*0db0*/  ISETP.NE.U32.AND P0, PT, RZ, UR4, PT ;  /* 0x00000004ff007c0c */ /* 0x000fc8000bf05070 */
[----:B------:R-:W-:-:S13]  /*0dc0*/  ISETP.NE.AND.EX P0, PT, RZ, UR5, PT, P0 ;  /* 0x00000005ff007c0c */ /* 0x000fda000bf05300 */
[----:B------:R-:W-:Y:S05]  /*0dd0*/  @!P0 BRA `(.L_x_9) ;  /* 0x0000000000108947 */ /* 0x000fea0003800000 */
[----:B0-----:R-:W0:Y:S02]  /*0de0*/  LDC.64 R2, c[0x0][0x588] ;  /* 0x00016200ff027b82 */ /* 0x001e240000000a00 */
[----:B0-----:R-:W2:Y:S02]  /*0df0*/  LDG.E R2, desc[UR14][R2.64] ;  /* 0x0000000e02027981 */ /* 0x001ea4000c1e1900 */
[----:B--2---:R-:W-:Y:S01]  /*0e00*/  R2UR UR20, R2 ;  /* 0x00000000021472ca */ /* 0x004fe200000e0000 */
[----:B------:R-:W-:-:S14]  /*0e10*/  BRA `(.L_x_8) ;  /* 0x0000000000047947 */ /* 0x000fdc0003800000 */
.L_x_9:
[----:B------:R-:W-:-:S05]  /*0e20*/  ULDC UR20, c[0x0][0x580] ;  /* 0x0001600000147ab9 */ /* 0x000fca0000000800 */
.L_x_8:
[----:B------:R-:W-:Y:S02]  /*0e30*/  ULDC.64 UR4, c[0x0][0x5a0] ;  /* 0x0001680000047ab9 */ /* 0x000fe40000000a00 */
        /* <DEDUP_REMOVED lines=11> */
.L_x_10:
        /* <DEDUP_REMOVED lines=8> */
.L_x_12:
[----:B------:R-:W-:-:S05]  /*0f70*/  ULDC UR21, c[0x0][0x584] ;  /* 0x0001610000157ab9 */ /* 0x000fca0000000800 */
.L_x_11:
[----:B------:R-:W-:-:S13]  /*0f80*/  LOP3.LUT P0, RZ, R4, 0xff, RZ, 0xc0, !PT ;  /* 0x000000ff04ff7812 */ /* 0x000fda000780c0ff */
[----:B------:R-:W-:Y:S05]  /*0f90*/  @!P0 EXIT ;  /* 0x000000000000894d */ /* 0x000fea0003800000 */
[----:B------:R-:W-:Y:S01]  /*0fa0*/  ULDC UR4, c[0x0][0x28c] ;  /* 0x0000a30000047ab9 */ /* 0x000fe20000000800 */
[----:B------:R-:W-:Y:S02]  /*0fb0*/  ULOP3.LUT UR22, UR13, 0x1, URZ, 0xfc, !UPT ;  /* 0x000000010d167892 */ /* 0x000fe4000f8efc3f */
[----:B------:R-:W-:-:S04]  /*0fc0*/  UIADD3 UR4, UR4, 0x7f, URZ ;  /* 0x0000007f04047890 */ /* 0x000fc8000fffe03f */
[----:B------:R-:W-:-:S04]  /*0fd0*/  USHF.R.S32.HI UR5, URZ, 0x1f, UR4 ;  /* 0x0000001f3f057899 */ /* 0x000fc80008011404 */
[----:B------:R-:W-:-:S03]  /*0fe0*/  ULEA.HI UR5, UR5, UR4, URZ, 0x7 ;  /* 0x0000000405057291 */ /* 0x000fc6000f8f383f */
[----:B------:R-:W-:Y:S01]  /*0ff0*/  UMOV UR4, URZ ;  /* 0x0000003f00047c82 */ /* 0x000fe20008000000 */
[----:B------:R-:W-:-:S03]  /*1000*/  USHF.R.S32.HI UR9, URZ, 0x7, UR5 ;  /* 0x000000073f097899 */ /* 0x000fc60008011405 */
[----:B------:R-:W-:-:S09]  /*1010*/  UMOV UR5, URZ ;  /* 0x0000003f00057c82 */ /* 0x000fd20008000000 */
.L_x_293:
[----:B0-----:R-:W0:Y:S01]  /*1020*/  S2R R0, SR_TID.X ;  /* 0x0000000000007919 */ /* 0x001e220000002100 */
[----:B-1----:R-:W1:Y:S01]  /*1030*/  S2UR UR18, SR_CgaCtaId ;  /* 0x00000000001279c3 */ /* 0x002e620000008800 */
[----:B------:R-:W-:Y:S01]  /*1040*/  UMOV UR17, 0x400 ;  /* 0x0000040000117882 */ /* 0x000fe20000000000 */
[----:B------:R-:W-:Y:S01]  /*1050*/  UMOV UR6, URZ ;  /* 0x0000003f00067c82 */ /* 0x000fe20008000000 */
[----:B------:R-:W-:Y:S01]  /*1060*/  STL [R1+0x6c], RZ ;  /* 0x00006cff01007387 */ /* 0x000fe20000100800 */
[----:B------:R-:W-:Y:S01]  /*1070*/  UMOV UR7, URZ ;  /* 0x0000003f00077c82 */ /* 0x000fe20008000000 */
[----:B------:R-:W-:Y:S01]  /*1080*/  UMOV UR8, URZ ;  /* 0x0000003f00087c82 */ /* 0x000fe20008000000 */
[----:B------:R-:W-:Y:S01]  /*1090*/  UMOV UR23, UR5 ;  /* 0x0000000500177c82 */ /* 0x000fe20008000000 */
[----:B------:R-:W-:Y:S01]  /*10a0*/  STL [R1+0x68], RZ ;  /* 0x000068ff01007387 */ /* 0x000fe20000100800 */
[----:B--2---:R-:W2:Y:S01]  /*10b0*/  LDC R2, c[0x0][0x28c] ;  /* 0x0000a300ff027b82 */ /* 0x004ea20000000800 */
[----:B------:R-:W-:Y:S01]  /*10c0*/  UMOV UR24, UR4 ;  /* 0x0000000400187c82 */ /* 0x000fe20008000000 */
[----:B------:R-:W-:Y:S01]  /*10d0*/  CS2R R4, SRZ ;  /* 0x0000000000047805 */ /* 0x000fe2000001ff00 */
[----:B------:R-:W-:Y:S01]  /*10e0*/  STL [R1+0x64], RZ ;  /* 0x000064ff01007387 */ /* 0x000fe20000100800 */
[----:B------:R-:W-:-:S02]  /*10f0*/  CS2R R6, SRZ ;  /* 0x0000000000067805 */ /* 0x000fc4000001ff00 */
[----:B------:R-:W-:Y:S02]  /*1100*/  CS2R R8, SRZ ;  /* 0x0000000000087805 */ /* 0x000fe4000001ff00 */
[----:B------:R-:W-:Y:S01]  /*1110*/  CS2R R10, SRZ ;  /* 0x00000000000a7805 */ /* 0x000fe2000001ff00 */
[----:B------:R-:W-:Y:S01]  /*1120*/  STL [R1+0x60], RZ ;  /* 0x000060ff01007387 */ /* 0x000fe20000100800 */
[----:B------:R-:W-:Y:S02]  /*1130*/  CS2R R12, SRZ ;  /* 0x00000000000c7805 */ /* 0x000fe4000001ff00 */
[----:B------:R-:W-:Y:S02]  /*1140*/  CS2R R14, SRZ ;  /* 0x00000000000e7805 */ /* 0x000fe4000001ff00 */
        /* <DEDUP_REMOVED lines=12> */
[----:B------:R-:W-:Y:S02]  /*1210*/  CS2R R162, SRZ ;  /* 0x0000000000a27805 */ /* 0x000fe4000001ff00 */
[----:B0-----:R-:W-:Y:S01]  /*1220*/  LOP3.LUT R0, R0, 0x80, RZ, 0xc0, !PT ;  /* 0x0000008000007812 */ /* 0x001fe200078ec0ff */
[----:B------:R-:W-:Y:S01]  /*1230*/  STL [R1+0x50], RZ ;  /* 0x000050ff01007387 */ /* 0x000fe20000100800 */
[----:B--2---:R-:W-:Y:S02]  /*1240*/  ISETP.GE.AND P0, PT, R2, 0x1, PT ;  /* 0x000000010200780c */ /* 0x004fe40003f06270 */
[----:B------:R-:W-:Y:S02]  /*1250*/  CS2R R2, SRZ ;  /* 0x0000000000027805 */ /* 0x000fe4000001ff00 */
[----:B------:R-:W-:Y:S01]  /*1260*/  SHF.R.U32.HI R0, RZ, 0x7, R0 ;  /* 0x00000007ff007819 */ /* 0x000fe20000011600 */
        /* <DEDUP_REMOVED lines=8> */
[----:B------:R-:W0:Y:S01]  /*12f0*/  SHFL.IDX PT, R0, R0, RZ, 0x1f ;  /* 0x00001fff00007589 */ /* 0x000e2200000e0000 */
[----:B------:R-:W-:-:S02]  /*1300*/  CS2R R176, SRZ ;  /* 0x0000000000b07805 */ /* 0x000fc4000001ff00 */
[----:B------:R-:W-:Y:S02]  /*1310*/  CS2R R178, SRZ ;  /* 0x0000000000b27805 */ /* 0x000fe4000001ff00 */
[----:B------:R-:W-:Y:S01]  /*1320*/  CS2R R180, SRZ ;  /* 0x0000000000b47805 */ /* 0x000fe2000001ff00 */
[----:B------:R2:W-:Y:S01]  /*1330*/  STL [R1+0x44], RZ ;  /* 0x000044ff01007387 */ /* 0x0005e20000100800 */
[----:B------:R-:W-:Y:S02]  /*1340*/  CS2R R182, SRZ ;  /* 0x0000000000b67805 */ /* 0x000fe4000001ff00 */
[----:B------:R-:W-:Y:S02]  /*1350*/  CS2R R184, SRZ ;  /* 0x0000000000b87805 */ /* 0x000fe4000001ff00 */
[----:B------:R-:W-:Y:S01]  /*1360*/  CS2R R186, SRZ ;  /* 0x0000000000ba7805 */ /* 0x000fe2000001ff00 */
[----:B------:R2:W-:Y:S01]  /*1370*/  STL [R1+0x40], RZ ;  /* 0x000040ff01007387 */ /* 0x0005e20000100800 */
        /* <DEDUP_REMOVED lines=14> */
[----:B------:R-:W-:Y:S02]  /*1460*/  CS2R R210, SRZ ;  /* 0x0000000000d27805 */ /* 0x000fe4000001ff00 */
[----:B0-----:R-:W-:Y:S01]  /*1470*/  R2UR UR10, R0 ;  /* 0x00000000000a72ca */ /* 0x001fe200000e0000 */
[----:B------:R2:W-:Y:S01]  /*1480*/  STL [R1+0x30], RZ ;  /* 0x000030ff01007387 */ /* 0x0005e20000100800 */
[----:B------:R-:W-:Y:S01]  /*1490*/  IMAD.MOV.U32 R0, RZ, RZ, RZ ;  /* 0x000000ffff007224 */ /* 0x000fe200078e00ff */
[----:B------:R-:W-:-:S02]  /*14a0*/  CS2R R212, SRZ ;  /* 0x0000000000d47805 */ /* 0x000fc4000001ff00 */
[----:B------:R-:W-:Y:S01]  /*14b0*/  CS2R R214, SRZ ;  /* 0x0000000000d67805 */ /* 0x000fe2000001ff00 */
[----:B------:R2:W-:Y:S01]  /*14c0*/  STL [R1+0x2c], RZ ;  /* 0x00002cff01007387 */ /* 0x0005e20000100800 */
[----:B------:R-:W-:Y:S02]  /*14d0*/  CS2R R216, SRZ ;  /* 0x0000000000d87805 */ /* 0x000fe4000001ff00 */
[----:B------:R-:W-:Y:S02]  /*14e0*/  CS2R R218, SRZ ;  /* 0x0000000000da7805 */ /* 0x000fe4000001ff00 */
[----:B------:R-:W-:Y:S01]  /*14f0*/  CS2R R220, SRZ ;  /* 0x0000000000dc7805 */ /* 0x000fe2000001ff00 */
[----:B------:R2:W-:Y:S01]  /*1500*/  STL [R1+0x28], RZ ;  /* 0x000028ff01007387 */ /* 0x0005e20000100800 */
[----:B------:R-:W-:Y:S02]  /*1510*/  CS2R R222, SRZ ;  /* 0x0000000000de7805 */ /* 0x000fe4000001ff00 */
[----:B------:R-:W-:-:S02]  /*1520*/  CS2R R224, SRZ ;  /* 0x0000000000e07805 */ /* 0x000fc4000001ff00 */
[----:B------:R-:W-:Y:S01]  /*1530*/  CS2R R226, SRZ ;  /* 0x0000000000e27805 */ /* 0x000fe2000001ff00 */
[----:B------:R2:W-:Y:S01]  /*1540*/  STL [R1+0x24], RZ ;  /* 0x000024ff01007387 */ /* 0x0005e20000100800 */
[----:B------:R-:W-:Y:S01]  /*1550*/  ULEA.HI UR11, UR10, UR10, URZ, 0x1 ;  /* 0x0000000a0a0b7291 */ /* 0x000fe2000f8f083f */
[----:B------:R-:W-:Y:S01]  /*1560*/  IMAD.MOV.U32 R228, RZ, RZ, RZ ;  /* 0x000000ffffe47224 */ /* 0x000fe200078e00ff */
[----:B------:R-:W-:Y:S01]  /*1570*/  CS2R R88, SRZ ;  /* 0x0000000000587805 */ /* 0x000fe2000001ff00 */
[----:B------:R2:W-:Y:S01]  /*1580*/  STL [R1+0x20], RZ ;  /* 0x000020ff01007387 */ /* 0x0005e20000100800 */
[----:B------:R-:W-:Y:S01]  /*1590*/  ULOP3.LUT UR16, UR11, 0x7fffe, URZ, 0xc0, !UPT ;  /* 0x0007fffe0b107892 */ /* 0x000fe2000f8ec03f */
[----:B------:R-:W-:Y:S01]  /*15a0*/  CS2R R90, SRZ ;  /* 0x00000000005a7805 */ /* 0x000fe2000001ff00 */
[----:B-1----:R-:W-:Y:S01]  /*15b0*/  ULEA UR11, UR18, UR17, 0x18 ;  /* 0x00000011120b7291 */ /* 0x002fe2000f8ec03f */
[----:B------:R2:W-:Y:S01]  /*15c0*/  STL [R1+0x1c], RZ ;  /* 0x00001cff01007387 */ /* 0x0005e20000100800 */
[----:B------:R-:W-:Y:S01]  /*15d0*/  UIADD3 UR16, UR10, -UR16, URZ ;  /* 0x800000100a107290 */ /* 0x000fe2000fffe03f */
[----:B------:R-:W-:-:S02]  /*15e0*/  CS2R R92, SRZ ;  /* 0x00000000005c7805 */ /* 0x000fc4000001ff00 */
[----:B------:R-:W-:Y:S01]  /*15f0*/  CS2R R94, SRZ ;  /* 0x00000000005e7805 */ /* 0x000fe2000001ff00 */
[----:B------:R2:W-:Y:S01]  /*1600*/  STL [R1+0x18], RZ ;  /* 0x000018ff01007387 */ /* 0x0005e20000100800 */
[----:B------:R-:W-:Y:S01]  /*1610*/  ULEA UR16, UR16, UR11, 0xd ;  /* 0x0000000b10107291 */ /* 0x000fe2000f8e683f */
[----:B------:R-:W-:Y:S02]  /*1620*/  CS2R R96, SRZ ;  /* 0x0000000000607805 */ /* 0x000fe4000001ff00 */
[----:B------:R-:W-:Y:S01]  /*1630*/  CS2R R98, SRZ ;  /* 0x0000000000627805 */ /* 0x000fe2000001ff00 */
[----:B------:R2:W-:Y:S01]  /*1640*/  STL [R1+0x14], RZ ;  /* 0x000014ff01007387 */ /* 0x0005e20000100800 */
[----:B------:R-:W-:Y:S01]  /*1650*/  UIADD3 UR16, UR16, 0x100, URZ ;  /* 0x0000010010107890 */ /* 0x000fe2000fffe03f */
[----:B------:R-:W-:Y:S02]  /*1660*/  CS2R R100, SRZ ;  /* 0x0000000000647805 */ /* 0x000fe4000001ff00 */
[----:B------:R-:W-:Y:S01]  /*1670*/  CS2R R102, SRZ ;  /* 0x0000000000667805 */ /* 0x000fe2000001ff00 */
[----:B------:R2:W-:Y:S01]  /*1680*/  STL [R1+0x10], RZ ;  /* 0x000010ff01007387 */ /* 0x0005e20000100800 */
[----:B------:R-:W-:Y:S01]  /*1690*/  USHF.R.U32.HI UR10, URZ, 0x4, UR16 ;  /* 0x000000043f0a7899 */ /* 0x000fe20008011610 */
[----:B------:R-:W-:-:S02]  /*16a0*/  CS2R R104, SRZ ;  /* 0x0000000000687805 */ /* 0x000fc4000001ff00 */
[----:B------:R-:W-:Y:S01]  /*16b0*/  CS2R R106, SRZ ;  /* 0x00000000006a7805 */ /* 0x000fe2000001ff00 */
[----:B------:R2:W-:Y:S01]  /*16c0*/  STL [R1+0xc], RZ ;  /* 0x00000cff01007387 */ /* 0x0005e20000100800 */
[----:B------:R-:W-:Y:S01]  /*16d0*/  ULOP3.LUT UR10, UR10, 0x3fff, URZ, 0xc0, !UPT ;  /* 0x00003fff0a0a7892 */ /* 0x000fe2000f8ec03f */
        /* <DEDUP_REMOVED lines=10> */
[----:B------:R2:W-:Y:S01]  /*1780*/  STL [R1], RZ ;  /* 0x000000ff01007387 */ /* 0x0005e20000100800 */
[----:B------:R-:W-:Y:S02]  /*1790*/  CS2R R124, SRZ ;  /* 0x00000000007c7805 */ /* 0x000fe4000001ff00 */
[----:B------:R-:W-:Y:S02]  /*17a0*/  CS2R R126, SRZ ;  /* 0x00000000007e7805 */ /* 0x000fe4000001ff00 */
[----:B------:R-:W-:Y:S02]  /*17b0*/  CS2R R128, SRZ ;  /* 0x0000000000807805 */ /* 0x000fe4000001ff00 */
[----:B------:R-:W-:-:S02]  /*17c0*/  CS2R R130, SRZ ;  /* 0x0000000000827805 */ /* 0x000fc4000001ff00 */
[----:B------:R-:W-:Y:S02]  /*17d0*/  CS2R R132, SRZ ;  /* 0x0000000000847805 */ /* 0x000fe4000001ff00 */
[----:B------:R-:W-:Y:S02]  /*17e0*/  CS2R R134, SRZ ;  /* 0x0000000000867805 */ /* 0x000fe4000001ff00 */
        /* <DEDUP_REMOVED lines=9> */
[----:B---34-:R-:W-:-:S02]  /*1880*/  CS2R R26, SRZ ;  /* 0x00000000001a7805 */ /* 0x018fc4000001ff00 */
        /* <DEDUP_REMOVED lines=29> */
[----:B------:R-:W-:Y:S01]  /*1a60*/  CS2R R86, SRZ ;  /* 0x0000000000567805 */ /* 0x000fe2000001ff00 */
[----:B--2---:R-:W-:Y:S06]  /*1a70*/  @!P0 BRA `(.L_x_13) ;  /* 0x0000001000c08947 */ /* 0x004fec0003800000 */
[----:B------:R-:W-:-:S06]  /*1a80*/  UISETP.NE.AND UP0, UPT, UR22, 0x3, UPT ;  /* 0x000000031600788c */ /* 0x000fcc000bf05270 */
[----:B------:R-:W-:-:S13]  /*1a90*/  PLOP3.LUT P1, PT, PT, PT, UP0, 0x80, 0x0 ;  /* 0x000000000000781c */ /* 0x000fda0003f2f008 */
[----:B------:R-:W-:Y:S05]  /*1aa0*/  @!P1 BRA `(.L_x_14) ;  /* 0x0000000000049947 */ /* 0x000fea0003800000 */
[----:B------:R-:W-:Y:S01]  /*1ab0*/  BPT.TRAP 0x1 ;  /* 0x000000040000795c */ /* 0x000fe20000300000 */
.L_x_14:
[----:B------:R-:W-:Y:S01]  /*1ac0*/  ULEA UR6, UR5, UR11, 0x3 ;  /* 0x0000000b05067291 */ /* 0x000fe2000f8e183f */
[----:B------:R-:W-:-:S05]  /*1ad0*/  IMAD.U32 R0, RZ, RZ, UR4 ;  /* 0x00000004ff007e24 */ /* 0x000fca000f8e00ff */
[----:B------:R-:W-:-:S04]  /*1ae0*/  SHF.L.U32 R0, R0, 0x1f, RZ ;  /* 0x0000001f00007819 */ /* 0x000fc800000006ff */
[----:B------:R0:W1:Y:S01]  /*1af0*/  SYNCS.PHASECHK.TRANS64.TRYWAIT P0, [UR6], R0 ;  /* 0x00000000ff0075a7 */ /* 0x0000620008000146 */
[----:B------:R-:W-:Y:S05]  /*1b00*/  @!P1 BRA `(.L_x_15) ;  /* 0x0000000000049947 */ /* 0x000fea0003800000 */
[----:B------:R-:W-:Y:S01]  /*1b10*/  BPT.TRAP 0x1 ;  /* 0x000000040000795c */ /* 0x000fe20000300000 */
.L_x_15:
[----:B-1----:R-:W-:Y:S05]  /*1b20*/  @P0 BRA `(.L_x_16) ;  /* 0x0000000000080947 */ /* 0x002fea0003800000 */
[----:B------:R-:W1:Y:S02]  /*1b30*/  SYNCS.PHASECHK.TRANS64.TRYWAIT P0, [UR6], R0 ;  /* 0x00000000ff0075a7 */ /* 0x000e640008000146 */
[----:B-1----:R-:W-:Y:S05]  /*1b40*/  @!P0 BRA `(.L_x_17) ;  /* 0x000000e400f08947 */ /* 0x002fea0003800000 */
.L_x_16:
[----:B------:R-:W-:Y:S01]  /*1b50*/  UIADD3 UR6, UR11, 0x20100, URZ ;  /* 0x000201000b067890 */ /* 0x000fe2000fffe03f */
[----:B------:R-:W-:Y:S01]  /*1b60*/  WARPGROUP.ARRIVE ;  /* 0x00000000000079c5 */ /* 0x000fe20000000000 */
[----:B------:R-:W-:Y:S01]  /*1b70*/  ULOP3.LUT UR7, UR10, 0x10000, URZ, 0xfc, !UPT ;  /* 0x000100000a077892 */ /* 0x000fe2000f8efc3f */
[----:B------:R2:W-:Y:S01]  /*1b80*/  STL [R1+0x6c], RZ ;  /* 0x00006cff01007387 */ /* 0x0005e20000100800 */
[----:B------:R-:W-:Y:S01]  /*1b90*/  USHF.R.U32.HI UR6, URZ, 0x4, UR6 ;  /* 0x000000043f067899 */ /* 0x000fe20008011606 */
[----:B01----:R-:W-:Y:S01]  /*1ba0*/  IMAD.MOV.U32 R0, RZ, RZ, RZ ;  /* 0x000000ffff007224 */ /* 0x003fe200078e00ff */
[----:B------:R-:W-:Y:S01]  /*1bb0*/  ULEA UR7, UR5, UR7, 0xb ;  /* 0x0000000705077291 */ /* 0x000fe2000f8e583f */
[----:B------:R2:W-:Y:S01]  /*1bc0*/  STL [R1+0x68], RZ ;  /* 0x000068ff01007387 */ /* 0x0005e20000100800 */
[----:B------:R-:W-:Y:S01]  /*1bd0*/  ULOP3.LUT UR6, UR6, 0x3fff, URZ, 0xc0, !UPT ;  /* 0x00003fff06067892 */ /* 0x000fe2000f8ec03f */
[----:B------:R-:W-:Y:S01]  /*1be0*/  CS2R R2, SRZ ;  /* 0x0000000000027805 */ /* 0x000fe2000001ff00 */
[----:B------:R-:W-:Y:S01]  /*1bf0*/  UMOV UR17, 0x40000040 ;  /* 0x4000004000117882 */ /* 0x000fe20000000000 */
[----:B------:R-:W-:Y:S01]  /*1c00*/  UMOV UR19, 0x40000040 ;  /* 0x4000004000137882 */ /* 0x000fe20000000000 */
[----:B------:R-:W-:Y:S01]  /*1c10*/  ULOP3.LUT UR6, UR6, 0x10000, URZ, 0xfc, !UPT ;  /* 0x0001000006067892 */ /* 0x000fe2000f8efc3f */
[----:B------:R2:W-:Y:S01]  /*1c20*/  STL [R1+0x64], RZ ;  /* 0x000064ff01007387 */ /* 0x0005e20000100800 */
[----:B------:R-:W-:Y:S01]  /*1c30*/  UMOV UR16, UR7 ;  /* 0x0000000700107c82 */ /* 0x000fe20008000000 */
[----:B------:R-:W-:Y:S01]  /*1c40*/  CS2R R4, SRZ ;  /* 0x0000000000047805 */ /* 0x000fe2000001ff00 */
[----:B------:R-:W-:Y:S01]  /*1c50*/  ULEA UR8, UR5, UR6, 0xa ;  /* 0x0000000605087291 */ /* 0x000fe2000f8e503f */
[----:B------:R2:W-:Y:S01]  /*1c60*/  STL [R1+0x60], RZ ;  /* 0x000060ff01007387 */ /* 0x0005e20000100800 */
[----:B------:R-:W-:Y:S01]  /*1c70*/  CS2R R6, SRZ ;  /* 0x0000000000067805 */ /* 0x000fe2000001ff00 */
[----:B------:R-:W-:Y:S01]  /*1c80*/  UMOV UR6, 0x4 ;  /* 0x0000000400067882 */ /* 0x000fe20000000000 */
[----:B------:R-:W-:Y:S01]  /*1c90*/  CS2R R8, SRZ ;  /* 0x0000000000087805 */ /* 0x000fe2000001ff00 */
[----:B------:R2:W-:Y:S01]  /*1ca0*/  STL [R1+0x5c], RZ ;  /* 0x00005cff01007387 */ /* 0x0005e20000100800 */
[----:B------:R-:W-:Y:S01]  /*1cb0*/  CS2R R10, SRZ ;  /* 0x00000000000a7805 */ /* 0x000fe2000001ff00 */
[----:B------:R-:W-:Y:S01]  /*1cc0*/  UMOV UR18, UR8 ;  /* 0x0000000800127c82 */ /* 0x000fe20008000000 */
[----:B------:R-:W-:Y:S01]  /*1cd0*/  CS2R R12, SRZ ;  /* 0x00000000000c7805 */ /* 0x000fe2000001ff00 */
[----:B------:R-:W-:Y:S01]  /*1ce0*/  QGMMA.64x128x32.F32.E4M3.E4M3 R88, gdesc[UR16], RZ, !UPT ;  /* 0x01e00000105879f3 */ /* 0x000fe2000c7008ff */
[----:B------:R-:W-:Y:S01]  /*1cf0*/  UIADD3 UR16, UR7, 0x400, URZ ;  /* 0x0000040007107890 */ /* 0x000fe2000fffe03f */
[----:B------:R2:W-:Y:S01]  /*1d00*/  STL [R1+0x58], RZ ;  /* 0x000058ff01007387 */ /* 0x0005e20000100800 */
[----:B------:R-:W-:Y:S01]  /*1d10*/  UMOV UR17, 0x40000040 ;  /* 0x4000004000117882 */ /* 0x000fe20000000000 */
[----:B------:R-:W-:-:S02]  /*1d20*/  CS2R R14, SRZ ;  /* 0x00000000000e7805 */ /* 0x000fc4000001ff00 */
[----:B------:R-:W-:Y:S01]  /*1d30*/  CS2R R16, SRZ ;  /* 0x0000000000107805 */ /* 0x000fe2000001ff00 */
[----:B------:R2:W-:Y:S01]  /*1d40*/  STL [R1+0x54], RZ ;  /* 0x000054ff01007387 */ /* 0x0005e20000100800 */
[----:B------:R-:W-:Y:S02]  /*1d50*/  CS2R R18, SRZ ;  /* 0x0000000000127805 */ /* 0x000fe4000001ff00 */
[----:B------:R-:W-:Y:S02]  /*1d60*/  CS2R R20, SRZ ;  /* 0x0000000000147805 */ /* 0x000fe4000001ff00 */
[----:B------:R-:W-:Y:S01]  /*1d70*/  CS2R R22, SRZ ;  /* 0x0000000000167805 */ /* 0x000fe2000001ff00 */
[----:B------:R2:W-:Y:S01]  /*1d80*/  STL [R1+0x50], RZ ;  /* 0x000050ff01007387 */ /* 0x0005e20000100800 */
[----:B------:R-:W-:Y:S01]  /*1d90*/  CS2R R152, SRZ ;  /* 0x0000000000987805 */ /* 0x000fe2000001ff00 */
[----:B------:R-:W-:Y:S01]  /*1da0*/  QGMMA.64x128x32.F32.E4M3.E4M3 R24, gdesc[UR16], RZ, !UPT ;  /* 0x01e00000101879f3 */ /* 0x000fe2000c7008ff */
[----:B------:R-:W-:Y:S01]  /*1db0*/  UIADD3 UR16, UR7, 0x2, URZ ;  /* 0x0000000207107890 */ /* 0x000fe2000fffe03f */
[----:B------:R2:W-:Y:S01]  /*1dc0*/  STL [R1+0x4c], RZ ;  /* 0x00004cff01007387 */ /* 0x0005e20000100800 */
[----:B------:R-:W-:Y:S01]  /*1dd0*/  UIADD3 UR18, UR8, 0x2, URZ ;  /* 0x0000000208127890 */ /* 0x000fe2000fffe03f */
[----:B------:R-:W-:Y:S01]  /*1de0*/  CS2R R154, SRZ ;  /* 0x00000000009a7805 */ /* 0x000fe2000001ff00 */
[----:B------:R-:W-:Y:S01]  /*1df0*/  UMOV UR17, 0x40000040 ;  /* 0x4000004000117882 */ /* 0x000fe20000000000 */
[----:B------:R-:W-:Y:S01]  /*1e00*/  UMOV UR19, 0x40000040 ;  /* 0x4000004000137882 */ /* 0x000fe20000000000 */
        /* <DEDUP_REMOVED lines=49> */
[----:B------:R-:W-:-:S03]  /*2120*/  IMAD.MOV.U32 R228, RZ, RZ, RZ ;  /* 0x000000ffffe47224 */ /* 0x000fc600078e00ff */
[----:B------:R2:W-:Y:S04]  /*2130*/  STL [R1+0x14], RZ ;  /* 0x000014ff01007387 */ /* 0x0005e80000100800 */
[----:B------:R2:W-:Y:S04]  /*2140*/  STL [R1+0x10], RZ ;  /* 0x000010ff01007387 */ /* 0x0005e80000100800 */
[----:B------:R2:W-:Y:S04]  /*2150*/  STL [R1+0xc], RZ ;  /* 0x00000cff01007387 */ /* 0x0005e80000100800 */
[----:B------:R2:W-:Y:S04]  /*2160*/  STL [R1+0x8], RZ ;  /* 0x000008ff01007387 */ /* 0x0005e80000100800 */
[----:B------:R2:W-:Y:S04]  /*2170*/  STL [R1+0x4], RZ ;  /* 0x000004ff01007387 */ /* 0x0005e80000100800 */
[----:B------:R2:W-:Y:S01]  /*2180*/  STL [R1], RZ ;  /* 0x000000ff01007387 */ /* 0x0005e20000100800 */
[----:B------:R-:W-:Y:S01]  /*2190*/  QGMMA.64x128x32.F32.E4M3.E4M3 R88, gdesc[UR16], R88 ;  /* 0x01e00000105879f3 */ /* 0x000fe20008700858 */
[----:B------:R-:W-:Y:S01]  /*21a0*/  UIADD3 UR16, UR7, 0x402, URZ ;  /* 0x0000040207107890 */ /* 0x000fe2000fffe03f */
[----:B------:R-:W-:-:S10]  /*21b0*/  UMOV UR17, 0x40000040 ;  /* 0x4000004000117882 */ /* 0x000fd40000000000 */
[----:B------:R-:W-:Y:S01]  /*21c0*/  QGMMA.64x128x32.F32.E4M3.E4M3 R24, gdesc[UR16], R24 ;  /* 0x01e00000101879f3 */ /* 0x000fe20008700818 */
[----:B------:R-:W-:Y:S02]  /*21d0*/  UIADD3 UR16, UR7, 0x4, URZ ;  /* 0x0000000407107890 */ /* 0x000fe4000fffe03f */
[----:B------:R-:W-:Y:S01]  /*21e0*/  UIADD3 UR18, UR8, 0x4, URZ ;  /* 0x0000000408127890 */ /* 0x000fe2000fffe03f */
[----:B------:R-:W-:Y:S01]  /*21f0*/  UMOV UR17, 0x40000040 ;  /* 0x4000004000117882 */ /* 0x000fe20000000000 */
[----:B------:R-:W-:-:S07]  /*2200*/  UMOV UR19, 0x40000040 ;  /* 0x4000004000137882 */ /* 0x000fce0000000000 */
        /* <DEDUP_REMOVED lines=10> */
[----:B------:R-:W-:Y:S02]  /*22b0*/  UMOV UR17, 0x40000040 ;  /* 0x4000004000117882 */ /* 0x000fe40000000000 */
[----:B------:R-:W-:Y:S02]  /*22c0*/  ULDC UR7, c[0x0][0x50c] ;  /* 0x0001430000077ab9 */ /* 0x000fe40000000800 */
[----:B------:R-:W-:-:S04]  /*22d0*/  UISETP.NE.AND UP0, UPT, UR7, 0x4, UPT ;  /* 0x000000040700788c */ /* 0x000fc8000bf05270 */
[----:B------:R-:W-:Y:S02]  /*22e0*/  USEL UR7, URZ, 0x1, UP0 ;  /* 0x000000013f077887 */ /* 0x000fe40008000000 */
[----:B------:R-:W-:Y:S04]  /*22f0*/  QGMMA.64x128x32.F32.E4M3.E4M3 R24, gdesc[UR16], R24, gsb0 ;  /* 0x01e00000101879f3 */ /* 0x000fe80008000818 */
[----:B------:R-:W-:-:S13]  /*2300*/  ISETP.NE.AND P0, PT, RZ, UR7, PT ;  /* 0x00000007ff007c0c */ /* 0x000fda000bf05270 */
[----:B--2---:R-:W-:Y:S05]  /*2310*/  @!P0 BRA `(.L_x_18) ;  /* 0x0000000800808947 */ /* 0x004fea0003800000 */
[----:B------:R-:W-:Y:S02]  /*2320*/  WARPGROUP.DEPBAR.LE gsb0, 0x0 ;  /* 0x00008000000079c5 */ /* 0x000fe40000010000 */
[----:B------:R-:W-:-:S01]  /*2330*/  FADD R227, RZ, R89 ;  /* 0x00000059ffe37221 */ /* 0x000fc20000000000 */
[----:B------:R-:W-:Y:S01]  /*2340*/  FADD R228, RZ, R88 ;  /* 0x00000058ffe47221 */ /* 0x000fe20000000000 */
[----:B------:R-:W-:-:S01]  /*2350*/  FADD R226, RZ, R90 ;  /* 0x0000005affe27221 */ /* 0x000fc20000000000 */
[----:B------:R-:W-:Y:S01]  /*2360*/  FADD R225, RZ, R91 ;  /* 0x0000005bffe17221 */ /* 0x000fe20000000000 */
[----:B------:R-:W-:-:S01]  /*2370*/  FADD R224, RZ, R92 ;  /* 0x0000005cffe07221 */ /* 0x000fc20000000000 */
[----:B------:R0:W-:Y:S01]  /*2380*/  STL [R1+0x80], R227 ;  /* 0x000080e301007387 */ /* 0x0001e20000100800 */
[----:B------:R-:W-:-:S01]  /*2390*/  FADD R223, RZ, R93 ;  /* 0x0000005dffdf7221 */ /* 0x000fc20000000000 */
[----:B------:R-:W-:Y:S01]  /*23a0*/  FADD R222, RZ, R94 ;  /* 0x0000005effde7221 */ /* 0x000fe20000000000 */
[----:B------:R-:W-:-:S01]  /*23b0*/  FADD R221, RZ, R95 ;  /* 0x0000005fffdd7221 */ /* 0x000fc20000000000 */
[----:B------:R-:W-:Y:S01]  /*23c0*/  FADD R220, RZ, R96 ;  /* 0x00000060ffdc7221 */ /* 0x000fe20000000000 */
[----:B------:R-:W-:-:S01]  /*23d0*/  FADD R219, RZ, R97 ;  /* 0x00000061ffdb7221 */ /* 0x000fc20000000000 */
[----:B------:R-:W-:Y:S01]  /*23e0*/  FADD R218, RZ, R98 ;  /* 0x00000062ffda7221 */ /* 0x000fe20000000000 */
[----:B------:R-:W-:-:S01]  /*23f0*/  FADD R217, RZ, R99 ;  /* 0x00000063ffd97221 */ /* 0x000fc20000000000 */
[----:B------:R-:W-:Y:S01]  /*2400*/  FADD R216, RZ, R100 ;  /* 0x00000064ffd87221 */ /* 0x000fe20000000000 */
[----:B------:R-:W-:-:S01]  /*2410*/  FADD R215, RZ, R101 ;  /* 0x00000065ffd77221 */ /* 0x000fc20000000000 */
[----:B0-----:R-:W-:Y:S01]  /*2420*/  FADD R227, RZ, R60 ;  /* 0x0000003cffe37221 */ /* 0x001fe20000000000 */
[----:B------:R-:W-:-:S01]  /*2430*/  FADD R214, RZ, R102 ;  /* 0x00000066ffd67221 */ /* 0x000fc20000000000 */
[----:B------:R-:W-:Y:S01]  /*2440*/  FADD R213, RZ, R103 ;  /* 0x00000067ffd57221 */ /* 0x000fe20000000000 */
[----:B------:R-:W-:-:S01]  /*2450*/  FADD R212, RZ, R104 ;  /* 0x00000068ffd47221 */ /* 0x000fc20000000000 */
[----:B------:R-:W-:Y:S01]  /*2460*/  FADD R211, RZ, R105 ;  /* 0x00000069ffd37221 */ /* 0x000fe20000000000 */
[----:B------:R0:W-:Y:S01]  /*2470*/  STL [R1], R227 ;  /* 0x000000e301007387 */ /* 0x0001e20000100800 */
        /* <DEDUP_REMOVED lines=94> */
[----:B0-----:R-:W-:-:S05]  /*2a60*/  FADD R227, RZ, R67 ;  /* 0x00000043ffe37221 */ /* 0x001fca0000000000 */
[----:B------:R0:W-:Y:S02]  /*2a70*/  STL [R1+0x1c], R227 ;  /* 0x00001ce301007387 */ /* 0x0001e40000100800 */
        /* <DEDUP_REMOVED lines=39> */
[----:B------:R0:W-:Y:S04]  /*2cf0*/  STL [R1+0x6c], R227 ;  /* 0x00006ce301007387 */ /* 0x0001e80000100800 */
[----:B0-----:R0:W5:Y:S01]  /*2d00*/  LDL.LU R227, [R1+0x80] ;  /* 0x0000800001e37983 */ /* 0x0011620000300800 */
[----:B------:R-:W-:-:S05]  /*2d10*/  UMOV UR6, URZ ;  /* 0x0000003f00067c82 */ /* 0x000fca0008000000 */
.L_x_18:
[----:B------:R-:W-:Y:S01]  /*2d20*/  UIADD3 UR23, UR5, 0x1, URZ ;  /* 0x0000000105177890 */ /* 0x000fe2000fffe03f */
[----:B------:R-:W-:-:S03]  /*2d30*/  UMOV UR8, 0x1 ;  /* 0x0000000100087882 */ /* 0x000fc60000000000 */
[----:B------:R-:W-:-:S04]  /*2d40*/  UISETP.NE.AND UP0, UPT, UR23, 0x4, UPT ;  /* 0x000000041700788c */ /* 0x000fc8000bf05270 */
[----:B------:R-:W-:Y:S02]  /*2d50*/  USEL UR24, URZ, 0x1, UP0 ;  /* 0x000000013f187887 */ /* 0x000fe40008000000 */
[----:B------:R-:W-:Y:S02]  /*2d60*/  USEL UR23, UR23, URZ, UP0 ;  /* 0x0000003f17177287 */ /* 0x000fe40008000000 */
[----:B------:R-:W-:-:S12]  /*2d70*/  ULOP3.LUT UR24, UR4, UR24, URZ, 0x3c, !UPT ;  /* 0x0000001804187292 */ /* 0x000fd8000f8e3c3f */
.L_x_13:
[----:B------:R-:W-:-:S04]  /*2d80*/  UISETP.LT.AND UP0, UPT, UR9, 0x1, UPT ;  /* 0x000000010900788c */ /* 0x000fc8000bf01270 */
[----:B------:R-:W-:-:S04]  /*2d90*/  USEL UR16, UR9, 0x1, UP0 ;  /* 0x0000000109107887 */ /* 0x000fc80008000000 */
[----:B------:R-:W-:-:S04]  /*2da0*/  UIADD3 UR26, UR9, -UR16, URZ ;  /* 0x80000010091a7290 */ /* 0x000fc8000fffe03f */
[----:B------:R-:W-:-:S06]  /*2db0*/  UISETP.GE.AND UP0, UPT, UR26, 0x1, UPT ;  /* 0x000000011a00788c */ /* 0x000fcc000bf06270 */
[----:B------:R-:W-:-:S13]  /*2dc0*/  PLOP3.LUT P0, PT, PT, PT, UP0, 0x80, 0x0 ;  /* 0x000000000000781c */ /* 0x000fda0003f0f008 */
[----:B------:R-:W-:Y:S05]  /*2dd0*/  @!P0 BRA `(.L_x_19) ;  /* 0x0000001000dc8947 */ /* 0x000fea0003800000 */
[----:B------:R-:W-:Y:S01]  /*2de0*/  UMOV UR25, UR5 ;  /* 0x0000000500197c82 */ /* 0x000fe20008000000 */
[----:B------:R-:W-:-:S05]  /*2df0*/  ULDC UR27, c[0x0][0x50c] ;  /* 0x00014300001b7ab9 */ /* 0x000fca0000000800 */
.L_x_27:
[----:B------:R-:W-:-:S06]  /*2e00*/  UISETP.NE.AND UP0, UPT, UR22, 0x3, UPT ;  /* 0x000000031600788c */ /* 0x000fcc000bf05270 */
[----:B------:R-:W-:-:S13]  /*2e10*/  PLOP3.LUT P1, PT, PT, PT, UP0, 0x80, 0x0 ;  /* 0x000000000000781c */ /* 0x000fda0003f2f008 */
[----:B-1---5:R-:W-:Y:S05]  /*2e20*/  @!P1 BRA `(.L_x_20) ;  /* 0x0000000000049947 */ /* 0x022fea0003800000 */
[----:B------:R-:W-:Y:S01]  /*2e30*/  BPT.TRAP 0x1 ;  /* 0x000000040000795c */ /* 0x000fe20000300000 */
.L_x_20:
[----:B------:R-:W1:Y:S01]  /*2e40*/  S2UR UR16, SR_CgaCtaId ;  /* 0x00000000001079c3 */ /* 0x000e620000008800 */
[----:B------:R-:W-:Y:S01]  /*2e50*/  UMOV UR11, 0x400 ;  /* 0x00000400000b7882 */ /* 0x000fe20000000000 */
[----:B------:R-:W-:-:S05]  /*2e60*/  IMAD.U32 R229, RZ, RZ, UR24 ;  /* 0x00000018ffe57e24 */ /* 0x000fca000f8e00ff */
[----:B------:R-:W-:Y:S01]  /*2e70*/  SHF.L.U32 R229, R229, 0x1f, RZ ;  /* 0x0000001fe5e57819 */ /* 0x000fe200000006ff */
[----:B-1----:R-:W-:-:S04]  /*2e80*/  ULEA UR11, UR16, UR11, 0x18 ;  /* 0x0000000b100b7291 */ /* 0x002fc8000f8ec03f */
[----:B------:R-:W-:-:S09]  /*2e90*/  ULEA UR16, UR23, UR11, 0x3 ;  /* 0x0000000b17107291 */ /* 0x000fd2000f8e183f */
[----:B------:R1:W2:Y:S01]  /*2ea0*/  SYNCS.PHASECHK.TRANS64.TRYWAIT P0, [UR16], R229 ;  /* 0x000000e5ff0075a7 */ /* 0x0002a20008000150 */
[----:B------:R-:W-:Y:S05]  /*2eb0*/  @!P1 BRA `(.L_x_21) ;  /* 0x0000000000049947 */ /* 0x000fea0003800000 */
[----:B------:R-:W-:Y:S01]  /*2ec0*/  BPT.TRAP 0x1 ;  /* 0x000000040000795c */ /* 0x000fe20000300000 */
.L_x_21:
[----:B--2---:R-:W-:Y:S05]  /*2ed0*/  @P0 BRA `(.L_x_22) ;  /* 0x0000000000080947 */ /* 0x004fea0003800000 */
[----:B------:R-:W2:Y:S02]  /*2ee0*/  SYNCS.PHASECHK.TRANS64.TRYWAIT P0, [UR16], R229 ;  /* 0x000000e5ff0075a7 */ /* 0x000ea40008000150 */
[----:B--2---:R-:W-:Y:S05]  /*2ef0*/  @!P0 BRA `(.L_x_23) ;  /* 0x000000d4001c8947 */ /* 0x004fea0003800000 */
.L_x_22:
[----:B------:R-:W-:Y:S01]  /*2f00*/  UIADD3 UR16, UR11, 0x20100, URZ ;  /* 0x000201000b107890 */ /* 0x000fe2000fffe03f */
[----:B------:R-:W-:Y:S01]  /*2f10*/  WARPGROUP.ARRIVE ;  /* 0x00000000000079c5 */ /* 0x000fe20000000000 */
[----:B------:R-:W-:Y:S02]  /*2f20*/  UISETP.NE.AND UP0, UPT, UR7, URZ, UPT ;  /* 0x0000003f0700728c */ /* 0x000fe4000bf05270 */
[----:B------:R-:W-:Y:S02]  /*2f30*/  USHF.R.U32.HI UR16, URZ, 0x4, UR16 ;  /* 0x000000043f107899 */ /* 0x000fe40008011610 */
[----:B------:R-:W-:Y:S02]  /*2f40*/  USEL UR8, UR8, URZ, !UP0 ;  /* 0x0000003f08087287 */ /* 0x000fe4000c000000 */
[----:B------:R-:W-:Y:S02]  /*2f50*/  ULOP3.LUT UR16, UR16, 0x3fff, URZ, 0xc0, !UPT ;  /* 0x00003fff10107892 */ /* 0x000fe4000f8ec03f */
[----:B------:R-:W-:-:S02]  /*2f60*/  UISETP.NE.U32.AND UP0, UPT, UR8, URZ, UPT ;  /* 0x0000003f0800728c */ /* 0x000fc4000bf05070 */
[----:B------:R-:W-:Y:S02]  /*2f70*/  ULOP3.LUT UR7, UR10, 0x10000, URZ, 0xfc, !UPT ;  /* 0x000100000a077892 */ /* 0x000fe4000f8efc3f */
[----:B------:R-:W-:Y:S02]  /*2f80*/  ULOP3.LUT UR8, UR16, 0x10000, URZ, 0xfc, !UPT ;  /* 0x0001000010087892 */ /* 0x000fe4000f8efc3f */
[----:B------:R-:W-:Y:S02]  /*2f90*/  ULEA UR7, UR23, UR7, 0xb ;  /* 0x0000000717077291 */ /* 0x000fe4000f8e583f */
[----:B------:R-:W-:Y:S01]  /*2fa0*/  ULEA UR8, UR23, UR8, 0xa ;  /* 0x0000000817087291 */ /* 0x000fe2000f8e503f */
[----:B------:R-:W-:Y:S01]  /*2fb0*/  UMOV UR17, 0x40000040 ;  /* 0x4000004000117882 */ /* 0x000fe20000000000 */
[----:B------:R-:W-:Y:S01]  /*2fc0*/  UMOV UR19, 0x40000040 ;  /* 0x4000004000137882 */ /* 0x000fe20000000000 */
[----:B------:R-:W-:Y:S02]  /*2fd0*/  UIADD3 UR6, UR6, 0x4, URZ ;  /* 0x0000000406067890 */ /* 0x000fe4000fffe03f */
[----:B------:R-:W-:-:S02]  /*2fe0*/  UMOV UR16, UR7 ;  /* 0x0000000700107c82 */ /* 0x000fc40008000000 */
[----:B------:R-:W-:Y:S02]  /*2ff0*/  UMOV UR18, UR8 ;  /* 0x0000000800127c82 */ /* 0x000fe40008000000 */
[----:B------:R-:W-:Y:S01]  /*3000*/  QGMMA.64x128x32.F32.E4M3.E4M3 R88, gdesc[UR16], R88, UP0 ;  /* 0x01e00000105879f3 */ /* 0x000fe2000bf00858 */
[----:B------:R-:W-:Y:S01]  /*3010*/  UIADD3 UR16, UR7, 0x400, URZ ;  /* 0x0000040007107890 */ /* 0x000fe2000fffe03f */
[----:B------:R-:W-:-:S10]  /*3020*/  UMOV UR17, 0x40000040 ;  /* 0x4000004000117882 */ /* 0x000fd40000000000 */
[----:B------:R-:W-:Y:S01]  /*3030*/  QGMMA.64x128x32.F32.E4M3.E4M3 R24, gdesc[UR16], R24, UP0 ;  /* 0x01e00000101879f3 */ /* 0x000fe2000bf00818 */
[----:B------:R-:W-:Y:S02]  /*3040*/  UIADD3 UR16, UR7, 0x2, URZ ;  /* 0x0000000207107890 */ /* 0x000fe4000fffe03f */
[----:B------:R-:W-:Y:S01]  /*3050*/  UIADD3 UR18, UR8, 0x2, URZ ;  /* 0x0000000208127890 */ /* 0x000fe2000fffe03f */
[----:B------:R-:W-:Y:S01]  /*3060*/  UMOV UR17, 0x40000040 ;  /* 0x4000004000117882 */ /* 0x000fe20000000000 */
[----:B------:R-:W-:Y:S01]  /*3070*/  UMOV UR19, 0x40000040 ;  /* 0x4000004000137882 */ /* 0x000fe20000000000 */
[----:B------:R-:W-:-:S06]  /*3080*/  UISETP.NE.AND UP0, UPT, UR6, UR27, UPT ;  /* 0x0000001b0600728c */ /* 0x000fcc000bf05270 */
        /* <DEDUP_REMOVED lines=18> */
[----:B------:R-:W-:Y:S01]  /*31b0*/  UMOV UR17, 0x40000040 ;  /* 0x4000004000117882 */ /* 0x000fe20000000000 */
[----:B------:R-:W-:-:S06]  /*31c0*/  USEL UR7, URZ, 0x1, UP0 ;  /* 0x000000013f077887 */ /* 0x000fcc0008000000 */
[----:B------:R-:W-:-:S03]  /*31d0*/  ISETP.NE.AND P0, PT, RZ, UR7, PT ;  /* 0x00000007ff007c0c */ /* 0x000fc6000bf05270 */
[----:B------:R-:W-:Y:S03]  /*31e0*/  QGMMA.64x128x32.F32.E4M3.E4M3 R24, gdesc[UR16], R24, gsb0 ;  /* 0x01e00000101879f3 */ /* 0x000fe60008000818 */
[----:B------:R-:W-:-:S07]  /*31f0*/  WARPGROUP.DEPBAR.LE gsb0, 0x1 ;  /* 0x00008000000079c5 */ /* 0x000fce0000010100 */
[----:B------:R-:W-:Y:S05]  /*3200*/  @!P0 BRA `(.L_x_24) ;  /* 0x0000000c00708947 */ /* 0x000fea0003800000 */
[----:B------:R-:W-:Y:S02]  /*3210*/  WARPGROUP.DEPBAR.LE gsb0, 0x0 ;  /* 0x00008000000079c5 */ /* 0x000fe40000010000 */
[----:B-----5:R-:W-:-:S01]  /*3220*/  FADD R227, R89, R227 ;  /* 0x000000e359e37221 */ /* 0x020fc20000000000 */
[----:B------:R-:W-:Y:S01]  /*3230*/  FADD R226, R90, R226 ;  /* 0x000000e25ae27221 */ /* 0x000fe20000000000 */
[----:B------:R-:W-:-:S01]  /*3240*/  FADD R225, R91, R225 ;  /* 0x000000e15be17221 */ /* 0x000fc20000000000 */
[----:B------:R-:W-:Y:S01]  /*3250*/  FADD R224, R92, R224 ;  /* 0x000000e05ce07221 */ /* 0x000fe20000000000 */
[----:B------:R-:W-:-:S01]  /*3260*/  FADD R223, R93, R223 ;  /* 0x000000df5ddf7221 */ /* 0x000fc20000000000 */
[----:B------:R2:W-:Y:S01]  /*3270*/  STL [R1+0x80], R227 ;  /* 0x000080e301007387 */ /* 0x0005e20000100800 */
[----:B------:R-:W-:-:S01]  /*3280*/  FADD R222, R94, R222 ;  /* 0x000000de5ede7221 */ /* 0x000fc20000000000 */
[----:B------:R-:W-:Y:S01]  /*3290*/  FADD R221, R95, R221 ;  /* 0x000000dd5fdd7221 */ /* 0x000fe20000000000 */
[----:B------:R-:W-:-:S01]  /*32a0*/  FADD R220, R96, R220 ;  /* 0x000000dc60dc7221 */ /* 0x000fc20000000000 */
[----:B------:R-:W-:Y:S01]  /*32b0*/  FADD R219, R97, R219 ;  /* 0x000000db61db7221 */ /* 0x000fe20000000000 */
[----:B------:R-:W-:-:S01]  /*32c0*/  FADD R218, R98, R218 ;  /* 0x000000da62da7221 */ /* 0x000fc20000000000 */
[----:B------:R-:W-:Y:S01]  /*32d0*/  FADD R217, R99, R217 ;  /* 0x000000d963d97221 */ /* 0x000fe20000000000 */
[----:B------:R-:W-:-:S01]  /*32e0*/  FADD R216, R100, R216 ;  /* 0x000000d864d87221 */ /* 0x000fc20000000000 */
[----:B------:R-:W-:Y:S01]  /*32f0*/  FADD R215, R101, R215 ;  /* 0x000000d765d77221 */ /* 0x000fe20000000000 */
[----:B------:R-:W-:-:S01]  /*3300*/  FADD R214, R102, R214 ;  /* 0x000000d666d67221 */ /* 0x000fc20000000000 */
[----:B--2---:R-:W2:Y:S01]  /*3310*/  LDL.LU R227, [R1+0x28] ;  /* 0x0000280001e37983 */ /* 0x004ea20000300800 */
[----:B------:R-:W-:-:S01]  /*3320*/  FADD R213, R103, R213 ;  /* 0x000000d567d57221 */ /* 0x000fc20000000000 */
[----:B------:R-:W-:Y:S01]  /*3330*/  FADD R212, R104, R212 ;  /* 0x000000d468d47221 */ /* 0x000fe20000000000 */
[----:B------:R-:W-:-:S01]  /*3340*/  FADD R211, R105, R211 ;  /* 0x000000d369d37221 */ /* 0x000fc20000000000 */
[----:B------:R3:W-:Y:S01]  /*3350*/  STL [R1+0x84], R226 ;  /* 0x000084e201007387 */ /* 0x0007e20000100800 */
[----:B------:R-:W-:-:S03]  /*3360*/  FADD R228, R88, R228 ;  /* 0x000000e458e47221 */ /* 0x000fc60000000000 */
[----:B---3--:R-:W3:Y:S04]  /*3370*/  LDL.LU R226, [R1+0x24] ;  /* 0x0000240001e27983 */ /* 0x008ee80000300800 */
[----:B------:R4:W-:Y:S04]  /*3380*/  STL [R1+0x88], R225 ;  /* 0x000088e101007387 */ /* 0x0009e80000100800 */
[----:B----4-:R-:W4:Y:S04]  /*3390*/  LDL.LU R225, [R1+0x20] ;  /* 0x0000200001e17983 */ /* 0x010f280000300800 */
[----:B------:R0:W-:Y:S04]  /*33a0*/  STL [R1+0x8c], R224 ;  /* 0x00008ce001007387 */ /* 0x0001e80000100800 */
[----:B0-----:R-:W4:Y:S04]  /*33b0*/  LDL.LU R224, [R1+0x1c] ;  /* 0x00001c0001e07983 */ /* 0x001f280000300800 */
        /* <DEDUP_REMOVED lines=13> */
[----:B0-----:R-:W4:Y:S04]  /*3490*/  LDL.LU R217, [R1] ;  /* 0x0000000001d97983 */ /* 0x001f280000300800 */
[----:B------:R-:W-:Y:S04]  /*34a0*/  STL [R1+0xac], R216 ;  /* 0x0000acd801007387 */ /* 0x000fe80000100800 */
[----:B------:R-:W-:Y:S04]  /*34b0*/  STL [R1+0xb0], R215 ;  /* 0x0000b0d701007387 */ /* 0x000fe80000100800 */
[----:B------:R-:W-:Y:S04]  /*34c0*/  STL [R1+0xb4], R214 ;  /* 0x0000b4d601007387 */ /* 0x000fe80000100800 */
[----:B------:R-:W-:Y:S04]  /*34d0*/  STL [R1+0xb8], R213 ;  /* 0x0000b8d501007387 */ /* 0x000fe80000100800 */
[----:B------:R-:W-:Y:S04]  /*34e0*/  STL [R1+0xbc], R212 ;  /* 0x0000bcd401007387 */ /* 0x000fe80000100800 */
[----:B------:R0:W-:Y:S01]  /*34f0*/  STL [R1+0xc0], R211 ;  /* 0x0000c0d301007387 */ /* 0x0001e20000100800 */
[----:B--2---:R-:W-:-:S01]  /*3500*/  FADD R227, R70, R227 ;  /* 0x000000e346e37221 */ /* 0x004fc20000000000 */
[----:B---3--:R-:W-:Y:S01]  /*3510*/  FADD R226, R69, R226 ;  /* 0x000000e245e27221 */ /* 0x008fe20000000000 */
[----:B----4-:R-:W-:-:S01]  /*3520*/  FADD R225, R68, R225 ;  /* 0x000000e144e17221 */ /* 0x010fc20000000000 */
[----:B------:R-:W-:Y:S01]  /*3530*/  FADD R224, R67, R224 ;  /* 0x000000e043e07221 */ /* 0x000fe20000000000 */
[----:B------:R-:W-:-:S01]  /*3540*/  FADD R223, R66, R223 ;  /* 0x000000df42df7221 */ /* 0x000fc20000000000 */
[----:B------:R-:W-:Y:S01]  /*3550*/  FADD R222, R65, R222 ;  /* 0x000000de41de7221 */ /* 0x000fe20000000000 */
[----:B------:R-:W-:-:S01]  /*3560*/  FADD R221, R64, R221 ;  /* 0x000000dd40dd7221 */ /* 0x000fc20000000000 */
[----:B------:R-:W-:Y:S01]  /*3570*/  FADD R220, R63, R220 ;  /* 0x000000dc3fdc7221 */ /* 0x000fe20000000000 */
[----:B------:R-:W-:-:S01]  /*3580*/  FADD R219, R62, R219 ;  /* 0x000000db3edb7221 */ /* 0x000fc20000000000 */
[----:B------:R-:W-:Y:S01]  /*3590*/  FADD R218, R61, R218 ;  /* 0x000000da3dda7221 */ /* 0x000fe20000000000 */
[----:B------:R-:W-:-:S05]  /*35a0*/  FADD R217, R60, R217 ;  /* 0x000000d93cd97221 */ /* 0x000fca0000000000 */
[----:B------:R2:W-:Y:S04]  /*35b0*/  STL [R1], R217 ;  /* 0x000000d901007387 */ /* 0x0005e80000100800 */
[----:B------:R3:W-:Y:S04]  /*35c0*/  STL [R1+0x4], R218 ;  /* 0x000004da01007387 */ /* 0x0007e80000100800 */
[----:B------:R4:W-:Y:S04]  /*35d0*/  STL [R1+0x8], R219 ;  /* 0x000008db01007387 */ /* 0x0009e80000100800 */
[----:B------:R1:W-:Y:S04]  /*35e0*/  STL [R1+0xc], R220 ;  /* 0x00000cdc01007387 */ /* 0x0003e80000100800 */
[----:B------:R1:W-:Y:S04]  /*35f0*/  STL [R1+0x10], R221 ;  /* 0x000010dd01007387 */ /* 0x0003e80000100800 */
[----:B------:R1:W-:Y:S04]  /*3600*/  STL [R1+0x14], R222 ;  /* 0x000014de01007387 */ /* 0x0003e80000100800 */
[----:B------:R1:W-:Y:S04]  /*3610*/  STL [R1+0x18], R223 ;  /* 0x000018df01007387 */ /* 0x0003e80000100800 */
[----:B------:R1:W-:Y:S04]  /*3620*/  STL [R1+0x1c], R224 ;  /* 0x00001ce001007387 */ /* 0x0003e80000100800 */
[----:B0-----:R-:W4:Y:S04]  /*3630*/  LDL.LU R211, [R1+0x2c] ;  /* 0x00002c0001d37983 */ /* 0x001f280000300800 */
[----:B------:R0:W-:Y:S04]  /*3640*/  STL [R1+0x20], R225 ;  /* 0x000020e101007387 */ /* 0x0001e80000100800 */
[----:B------:R-:W4:Y:S04]  /*3650*/  LDL.LU R212, [R1+0x30] ;  /* 0x0000300001d47983 */ /* 0x000f280000300800 */
[----:B------:R0:W-:Y:S04]  /*3660*/  STL [R1+0x24], R226 ;  /* 0x000024e201007387 */ /* 0x0001e80000100800 */
[----:B------:R-:W4:Y:S04]  /*3670*/  LDL.LU R213, [R1+0x34] ;  /* 0x0000340001d57983 */ /* 0x000f280000300800 */
[----:B------:R0:W-:Y:S04]  /*3680*/  STL [R1+0x28], R227 ;  /* 0x000028e301007387 */ /* 0x0001e80000100800 */
[----:B------:R-:W4:Y:S04]  /*3690*/  LDL.LU R214, [R1+0x38] ;  /* 0x0000380001d67983 */ /* 0x000f280000300800 */
[----:B------:R-:W4:Y:S04]  /*36a0*/  LDL.LU R215, [R1+0x3c] ;  /* 0x00003c0001d77983 */ /* 0x000f280000300800 */
[----:B------:R-:W4:Y:S04]  /*36b0*/  LDL.LU R216, [R1+0x40] ;  /* 0x0000400001d87983 */ /* 0x000f280000300800 */
[----:B--2---:R-:W2:Y:S04]  /*36c0*/  LDL.LU R217, [R1+0x44] ;  /* 0x0000440001d97983 */ /* 0x004ea80000300800 */
[----:B---3--:R-:W3:Y:S04]  /*36d0*/  LDL.LU R218, [R1+0x48] ;  /* 0x0000480001da7983 */ /* 0x008ee80000300800 */
[----:B----4-:R-:W4:Y:S04]  /*36e0*/  LDL.LU R219, [R1+0x4c] ;  /* 0x00004c0001db7983 */ /* 0x010f280000300800 */
[----:B-1----:R-:W4:Y:S04]  /*36f0*/  LDL.LU R220, [R1+0x50] ;  /* 0x0000500001dc7983 */ /* 0x002f280000300800 */
[----:B------:R-:W4:Y:S04]  /*3700*/  LDL.LU R221, [R1+0x54] ;  /* 0x0000540001dd7983 */ /* 0x000f280000300800 */
[----:B------:R-:W4:Y:S04]  /*3710*/  LDL.LU R222, [R1+0x58] ;  /* 0x0000580001de7983 */ /* 0x000f280000300800 */
[----:B------:R-:W4:Y:S04]  /*3720*/  LDL.LU R223, [R1+0x5c] ;  /* 0x00005c0001df7983 */ /* 0x000f280000300800 */
[----:B------:R-:W4:Y:S04]  /*3730*/  LDL.LU R224, [R1+0x60] ;  /* 0x0000600001e07983 */ /* 0x000f280000300800 */
[----:B0-----:R-:W4:Y:S04]  /*3740*/  LDL.LU R225, [R1+0x64] ;  /* 0x0000640001e17983 */ /* 0x001f280000300800 */
[----:B------:R-:W4:Y:S04]  /*3750*/  LDL.LU R226, [R1+0x68] ;  /* 0x0000680001e27983 */ /* 0x000f280000300800 */
[----:B------:R-:W4:Y:S01]  /*3760*/  LDL.LU R227, [R1+0x6c] ;  /* 0x00006c0001e37983 */ /* 0x000f220000300800 */
[----:B------:R-:W-:-:S05]  /*3770*/  FADD R211, R71, R211 ;  /* 0x000000d347d37221 */ /* 0x000fca0000000000 */
[----:B------:R0:W-:Y:S01]  /*3780*/  STL [R1+0x2c], R211 ;  /* 0x00002cd301007387 */ /* 0x0001e20000100800 */
[----:B------:R-:W-:-:S03]  /*3790*/  FADD R212, R72, R212 ;  /* 0x000000d448d47221 */ /* 0x000fc60000000000 */
[----:B0-----:R0:W5:Y:S01]  /*37a0*/  LDL.LU R211, [R1+0xc0] ;  /* 0x0000c00001d37983 */ /* 0x0011620000300800 */
[----:B------:R-:W-:-:S03]  /*37b0*/  FADD R213, R73, R213 ;  /* 0x000000d549d57221 */ /* 0x000fc60000000000 */
[----:B------:R1:W-:Y:S01]  /*37c0*/  STL [R1+0x30], R212 ;  /* 0x000030d401007387 */ /* 0x0003e20000100800 */
[----:B------:R-:W-:-:S01]  /*37d0*/  FADD R214, R74, R214 ;  /* 0x000000d64ad67221 */ /* 0x000fc20000000000 */
[----:B------:R-:W-:Y:S02]  /*37e0*/  FADD R215, R75, R215 ;  /* 0x000000d74bd77221 */ /* 0x000fe40000000000 */
[----:B-1----:R0:W5:Y:S01]  /*37f0*/  LDL.LU R212, [R1+0xbc] ;  /* 0x0000bc0001d47983 */ /* 0x0021620000300800 */
[----:B------:R-:W-:-:S03]  /*3800*/  FADD R216, R76, R216 ;  /* 0x000000d84cd87221 */ /* 0x000fc60000000000 */
[----:B------:R1:W-:Y:S01]  /*3810*/  STL [R1+0x34], R213 ;  /* 0x000034d501007387 */ /* 0x0003e20000100800 */
[----:B--2---:R-:W-:-:S03]  /*3820*/  FADD R217, R77, R217 ;  /* 0x000000d94dd97221 */ /* 0x004fc60000000000 */
[----:B-1----:R0:W5:Y:S01]  /*3830*/  LDL.LU R213, [R1+0xb8] ;  /* 0x0000b80001d57983 */ /* 0x0021620000300800 */
[----:B---3--:R-:W-:-:S03]  /*3840*/  FADD R218, R78, R218 ;  /* 0x000000da4eda7221 */ /* 0x008fc60000000000 */
[----:B------:R1:W-:Y:S01]  /*3850*/  STL [R1+0x38], R214 ;  /* 0x000038d601007387 */ /* 0x0003e20000100800 */
[----:B----4-:R-:W-:-:S01]  /*3860*/  FADD R219, R79, R219 ;  /* 0x000000db4fdb7221 */ /* 0x010fc20000000000 */
[----:B------:R-:W-:Y:S02]  /*3870*/  FADD R220, R80, R220 ;  /* 0x000000dc50dc7221 */ /* 0x000fe40000000000 */
[----:B-1----:R0:W5:Y:S04]  /*3880*/  LDL.LU R214, [R1+0xb4] ;  /* 0x0000b40001d67983 */ /* 0x0021680000300800 */
[----:B------:R1:W-:Y:S01]  /*3890*/  STL [R1+0x3c], R215 ;  /* 0x00003cd701007387 */ /* 0x0003e20000100800 */
[----:B------:R-:W-:-:S01]  /*38a0*/  FADD R221, R81, R221 ;  /* 0x000000dd51dd7221 */ /* 0x000fc20000000000 */
[----:B------:R-:W-:-:S02]  /*38b0*/  FADD R222, R82, R222 ;  /* 0x000000de52de7221 */ /* 0x000fc40000000000 */
[----:B-1----:R0:W5:Y:S04]  /*38c0*/  LDL.LU R215, [R1+0xb0] ;  /* 0x0000b00001d77983 */ /* 0x0021680000300800 */
[----:B------:R1:W-:Y:S01]  /*38d0*/  STL [R1+0x40], R216 ;  /* 0x000040d801007387 */ /* 0x0003e20000100800 */
[----:B------:R-:W-:-:S03]  /*38e0*/  FADD R223, R83, R223 ;  /* 0x000000df53df7221 */ /* 0x000fc60000000000 */
        /* <DEDUP_REMOVED lines=13> */
[----:B------:R1:W-:Y:S04]  /*39c0*/  STL [R1+0x54], R221 ;  /* 0x000054dd01007387 */ /* 0x0003e80000100800 */
        /* <DEDUP_REMOVED lines=12> */
[----:B-1----:R0:W5:Y:S01]  /*3a90*/  LDL.LU R227, [R1+0x80] ;  /* 0x0000800001e37983 */ /* 0x0021620000300800 */
        /* <DEDUP_REMOVED lines=82> */
[----:B0-----:R-:W-:-:S06]  /*3fc0*/  UMOV UR6, URZ ;  /* 0x0000003f00067c82 */ /* 0x001fcc0008000000 */
.L_x_24:
[----:B------:R-:W-:Y:S05]  /*3fd0*/  @!P1 BRA `(.L_x_25) ;  /* 0x0000000000049947 */ /* 0x000fea0003800000 */
[----:B------:R-:W-:Y:S01]  /*3fe0*/  BPT.TRAP 0x1 ;  /* 0x000000040000795c */ /* 0x000fe20000300000 */
.L_x_25:
[----:B------:R-:W-:Y:S02]  /*3ff0*/  UISETP.GT.U32.AND UP0, UPT, UR13, 0x1, UPT ;  /* 0x000000010d00788c */ /* 0x000fe4000bf04070 */
[----:B------:R-:W-:-:S04]  /*4000*/  ULEA UR8, UR25, UR11, 0x3 ;  /* 0x0000000b19087291 */ /* 0x000fc8000f8e183f */
[----:B------:R-:W-:Y:S01]  /*4010*/  UIADD3 UR8, UR8, 0x20, URZ ;  /* 0x0000002008087890 */ /* 0x000fe2000fffe03f */
[----:B------:R-:W-:-:S03]  /*4020*/  PLOP3.LUT P0, PT, PT, PT, UP0, 0x80, 0x0 ;  /* 0x000000000000781c */ /* 0x000fc60003f0f008 */
[----:B------:R-:W-:-:S09]  /*4030*/  UPRMT UR8, URZ, 0x654, UR8 ;  /* 0x000006543f087896 */ /* 0x000fd20008000008 */
[----:B------:R-:W-:Y:S01]  /*4040*/  SYNCS.ARRIVE.TRANS64.RED.A1T0 RZ, [UR8], RZ ;  /* 0x000000ffffff79a7 */ /* 0x000fe20008100408 */
[----:B------:R-:W-:Y:S05]  /*4050*/  @P0 BRA `(.L_x_26) ;  /* 0x0000000000040947 */ /* 0x000fea0003800000 */
[----:B------:R-:W-:Y:S01]  /*4060*/  BPT.TRAP 0x1 ;  /* 0x000000040000795c */ /* 0x000fe20000300000 */
.L_x_26:
[----:B------:R-:W-:Y:S02]  /*4070*/  UISETP.GT.AND UP2, UPT, UR26, 0x1, UPT ;  /* 0x000000011a00788c */ /* 0x000fe4000bf44270 */
[----:B------:R-:W-:Y:S02]  /*4080*/  UIADD3 UR23, UR23, 0x1, URZ ;  /* 0x0000000117177890 */ /* 0x000fe4000fffe03f */
[----:B------:R-:W-:Y:S02]  /*4090*/  UIADD3 UR25, UR25, 0x1, URZ ;  /* 0x0000000119197890 */ /* 0x000fe4000fffe03f */
[----:B------:R-:W-:Y:S01]  /*40a0*/  PLOP3.LUT P0, PT, PT, PT, UP2, 0x80, 0x0 ;  /* 0x000000000000781c */ /* 0x000fe20003f0f028 */
[----:B------:R-:W-:Y:S02]  /*40b0*/  UISETP.NE.AND UP0, UPT, UR23, 0x4, UPT ;  /* 0x000000041700788c */ /* 0x000fe4000bf05270 */
[----:B------:R-:W-:Y:S02]  /*40c0*/  UIADD3 UR16, UR26, -0x1, URZ ;  /* 0xffffffff1a107890 */ /* 0x000fe4000fffe03f */
[----:B------:R-:W-:-:S02]  /*40d0*/  USEL UR8, URZ, 0x1, UP0 ;  /* 0x000000013f087887 */ /* 0x000fc40008000000 */
[----:B------:R-:W-:Y:S02]  /*40e0*/  UISETP.NE.AND UP1, UPT, UR25, 0x4, UPT ;  /* 0x000000041900788c */ /* 0x000fe4000bf25270 */
[----:B------:R-:W-:Y:S02]  /*40f0*/  ULOP3.LUT UR24, UR24, UR8, URZ, 0x3c, !UPT ;  /* 0x0000000818187292 */ /* 0x000fe4000f8e3c3f */
[----:B------:R-:W-:Y:S02]  /*4100*/  USEL UR23, UR23, URZ, UP0 ;  /* 0x0000003f17177287 */ /* 0x000fe40008000000 */
[----:B------:R-:W-:Y:S01]  /*4110*/  USEL UR25, UR25, URZ, UP1 ;  /* 0x0000003f19197287 */ /* 0x000fe20008800000 */
[----:B------:R-:W-:Y:S01]  /*4120*/  UMOV UR8, 0x1 ;  /* 0x0000000100087882 */ /* 0x000fe20000000000 */
[----:B------:R-:W-:Y:S01]  /*4130*/  UMOV UR26, UR16 ;  /* 0x00000010001a7c82 */ /* 0x000fe20008000000 */
[----:B------:R-:W-:Y:S09]  /*4140*/  @P0 BRA `(.L_x_27) ;  /* 0xffffffec002c0947 */ /* 0x000ff2000383ffff */
.L_x_19:
[----:B------:R-:W-:-:S04]  /*4150*/  UISETP.NE.AND UP0, UPT, UR6, URZ, UPT ;  /* 0x0000003f0600728c */ /* 0x000fc8000bf05270 */
[----:B------:R-:W-:-:S06]  /*4160*/  USEL UR6, URZ, 0x1, !UP0 ;  /* 0x000000013f067887 */ /* 0x000fcc000c000000 */
[----:B------:R-:W-:-:S13]  /*4170*/  ISETP.NE.AND P0, PT, RZ, UR6, PT ;  /* 0x00000006ff007c0c */ /* 0x000fda000bf05270 */
[----:B------:R-:W-:Y:S05]  /*4180*/  @!P0 BRA `(.L_x_28) ;  /* 0x0000000c00c48947 */ /* 0x000fea0003800000 */
[----:B------:R-:W-:Y:S02]  /*4190*/  WARPGROUP.DEPBAR.LE gsb0, 0x0 ;  /* 0x00008000000079c5 */ /* 0x000fe40000010000 */
[----:B-----5:R-:W-:Y:S01]  /*41a0*/  FADD R227, R89, R227 ;  /* 0x000000e359e37221 */ /* 0x020fe20000000000 */
[----:B------:R-:W-:-:S04]  /*41b0*/  FADD R228, R88, R228 ;  /* 0x000000e458e47221 */ /* 0x000fc80000000000 */
[----:B------:R2:W-:Y:S04]  /*41c0*/  STL [R1+0x80], R227 ;  /* 0x000080e301007387 */ /* 0x0005e80000100800 */
[----:B--2---:R-:W2:Y:S04]  /*41d0*/  LDL.LU R227, [R1+0x6c] ;  /* 0x00006c0001e37983 */ /* 0x004ea80000300800 */
[----:B--2---:R2:W-:Y:S04]  /*41e0*/  STL [R1+0x84], R227 ;  /* 0x000084e301007387 */ /* 0x0045e80000100800 */
        /* <DEDUP_REMOVED lines=52> */
[----:B--2---:R-:W2:Y:S01]  /*4530*/  LDL.LU R227, [R1] ;  /* 0x0000000001e37983 */ /* 0x004ea20000300800 */
[----:B------:R-:W-:Y:S01]  /*4540*/  FADD R226, R90, R226 ;  /* 0x000000e25ae27221 */ /* 0x000fe20000000000 */
        /* <DEDUP_REMOVED lines=97> */
[----:B--2---:R-:W-:-:S05]  /*4b60*/  FADD R227, R60, R227 ;  /* 0x000000e33ce37221 */ /* 0x004fca0000000000 */
[----:B------:R2:W-:Y:S04]  /*4b70*/  STL [R1], R227 ;  /* 0x000000e301007387 */ /* 0x0005e80000100800 */
[----:B--2---:R-:W2:Y:S02]  /*4b80*/  LDL.LU R227, [R1+0xec] ;  /* 0x0000ec0001e37983 */ /* 0x004ea40000300800 */
[----:B--2---:R-:W-:-:S05]  /*4b90*/  FADD R227, R61, R227 ;  /* 0x000000e33de37221 */ /* 0x004fca0000000000 */
[----:B------:R2:W-:Y:S04]  /*4ba0*/  STL [R1+0x4], R227 ;  /* 0x000004e301007387 */ /* 0x0005e80000100800 */
        /* <DEDUP_REMOVED lines=78> */
[----:B--2---:R2:W5:Y:S02]  /*5090*/  LDL.LU R227, [R1+0x80] ;  /* 0x0000800001e37983 */ /* 0x0045640000300800 */
.L_x_28:
[----:B------:R-:W-:Y:S02]  /*50a0*/  WARPGROUP.DEPBAR.LE gsb0, 0x0 ;  /* 0x00008000000079c5 */ /* 0x000fe40000010000 */
[----:B------:R-:W3:Y:S02]  /*50b0*/  LDC R24, c[0x0][0x28c] ;  /* 0x0000a300ff187b82 */ /* 0x000ee40000000800 */
[----:B---3--:R-:W-:-:S13]  /*50c0*/  ISETP.GE.AND P0, PT, R24, 0x1, PT ;  /* 0x000000011800780c */ /* 0x008fda0003f06270 */
[----:B------:R-:W-:Y:S05]  /*50d0*/  @!P0 BRA `(.L_x_29) ;  /* 0x0000000000408947 */ /* 0x000fea0003800000 */
[----:B------:R-:W-:-:S06]  /*50e0*/  UISETP.NE.AND UP0, UPT, UR22, 0x3, UPT ;  /* 0x000000031600788c */ /* 0x000fcc000bf05270 */
[----:B------:R-:W-:-:S13]  /*50f0*/  PLOP3.LUT P0, PT, PT, PT, UP0, 0x80, 0x0 ;  /* 0x000000000000781c */ /* 0x000fda0003f0f008 */
[----:B------:R-:W-:Y:S05]  /*5100*/  @!P0 BRA `(.L_x_30) ;  /* 0x0000000000048947 */ /* 0x000fea0003800000 */
[----:B------:R-:W-:Y:S01]  /*5110*/  BPT.TRAP 0x1 ;  /* 0x000000040000795c */ /* 0x000fe20000300000 */
.L_x_30:
[----:B------:R-:W-:-:S04]  /*5120*/  UISETP.LT.AND UP0, UPT, UR9, 0x1, UPT ;  /* 0x000000010900788c */ /* 0x000fc8000bf01270 */
[----:B------:R-:W-:Y:S02]  /*5130*/  USEL UR6, UR9, 0x1, UP0 ;  /* 0x0000000109067887 */ /* 0x000fe40008000000 */
[----:B------:R-:W-:Y:S02]  /*5140*/  UISETP.GT.U32.AND UP0, UPT, UR13, 0x1, UPT ;  /* 0x000000010d00788c */ /* 0x000fe4000bf04070 */
[----:B------:R-:W-:-:S04]  /*5150*/  UIADD3 UR6, UR5, UR9, -UR6 ;  /* 0x0000000905067290 */ /* 0x000fc8000fffe806 */
[----:B------:R-:W-:Y:S01]  /*5160*/  USHF.L.U32 UR6, UR6, 0x3, URZ ;  /* 0x0000000306067899 */ /* 0x000fe2000800063f */
[----:B------:R-:W-:-:S03]  /*5170*/  PLOP3.LUT P0, PT, PT, PT, UP0, 0x80, 0x0 ;  /* 0x000000000000781c */ /* 0x000fc60003f0f008 */
[----:B------:R-:W-:-:S04]  /*5180*/  ULOP3.LUT UR6, UR6, 0x18, URZ, 0xc0, !UPT ;  /* 0x0000001806067892 */ /* 0x000fc8000f8ec03f */
[----:B------:R-:W-:-:S04]  /*5190*/  UIADD3 UR6, UR11, 0x20, UR6 ;  /* 0x000000200b067890 */ /* 0x000fc8000fffe006 */
[----:B------:R-:W-:-:S09]  /*51a0*/  UPRMT UR6, URZ, 0x654, UR6 ;  /* 0x000006543f067896 */ /* 0x000fd20008000006 */
[----:B------:R-:W-:Y:S01]  /*51b0*/  SYNCS.ARRIVE.TRANS64.RED.A1T0 RZ, [UR6], RZ ;  /* 0x000000ffffff79a7 */ /* 0x000fe20008100406 */
[----:B------:R-:W-:Y:S05]  /*51c0*/  @P0 BRA `(.L_x_29) ;  /* 0x0000000000040947 */ /* 0x000fea0003800000 */
[----:B------:R-:W-:Y:S01]  /*51d0*/  BPT.TRAP 0x1 ;  /* 0x000000040000795c */ /* 0x000fe20000300000 */
.L_x_29:
[----:B------:R3:W-:Y:S01]  /*51e0*/  STL [R1+0x88], R3 ;  /* 0x0000880301007387 */ /* 0x0007e20000100800 */
[----:B------:R-:W4:Y:S01]  /*51f0*/  LDC R28, c[0x0][0x288] ;  /* 0x0000a200ff1c7b82 */ /* 0x000f220000000800 */
[----:B------:R-:W-:Y:S02]  /*5200*/  ULDC UR6, c[0x0][0x284] ;  /* 0x0000a10000067ab9 */ /* 0x000fe40000000800 */
[----:B---3--:R-:W3:Y:S04]  /*5210*/  LDL.LU R3, [R1+0x78] ;  /* 0x0000780001037983 */ /* 0x008ee80000300800 */
[----:B------:R0:W-:Y:S04]  /*5220*/  STL [R1+0x84], R2 ;  /* 0x0000840201007387 */ /* 0x0001e80000100800 */
[----:B0-----:R-:W2:Y:S04]  /*5230*/  LDL.LU R2, [R1+0x7c] ;  /* 0x00007c0001027983 */ /* 0x001ea80000300800 */
[----:B-----5:R0:W-:Y:S02]  /*5240*/  STL [R1+0x80], R0 ;  /* 0x0000800001007387 */ /* 0x0201e40000100800 */
[----:B0-----:R-:W0:Y:S02]  /*5250*/  S2R R0, SR_TID.X ;  /* 0x0000000000007919 */ /* 0x001e240000002100 */
[----:B0-----:R-:W-:-:S02]  /*5260*/  SHF.R.U32.HI R24, RZ, 0x2, R0 ;  /* 0x00000002ff187819 */ /* 0x001fc40000011600 */
[----:B------:R-:W-:Y:S02]  /*5270*/  LOP3.LUT R26, R0, 0x60, RZ, 0xc0, !PT ;  /* 0x00000060001a7812 */ /* 0x000fe400078ec0ff */
[----:B------:R-:W-:Y:S02]  /*5280*/  SHF.R.U32.HI R27, RZ, 0x7, R0 ;  /* 0x00000007ff1b7819 */ /* 0x000fe40000011600 */
[----:B------:R-:W-:Y:S02]  /*5290*/  LOP3.LUT R25, R24, 0x7, RZ, 0xc0, !PT ;  /* 0x0000000718197812 */ /* 0x000fe400078ec0ff */
[----:B------:R-:W-:Y:S02]  /*52a0*/  SHF.R.U32.HI R26, RZ, 0x1, R26 ;  /* 0x00000001ff1a7819 */ /* 0x000fe4000001161a */
[----:B------:R-:W-:Y:S02]  /*52b0*/  LOP3.LUT R24, R27, 0x1, RZ, 0xc0, !PT ;  /* 0x000000011b187812 */ /* 0x000fe400078ec0ff */
[----:B------:R-:W-:Y:S01]  /*52c0*/  IADD3 R31, RZ, -R26, -R25 ;  /* 0x8000001aff1f7210 */ /* 0x000fe20007ffe819 */
[C---:B------:R-:W-:Y:S01]  /*52d0*/  IMAD.SHL.U32 R32, R0.reuse, 0x2, RZ ;  /* 0x0000000200207824 */ /* 0x040fe200078e00ff */
[----:B------:R-:W-:Y:S01]  /*52e0*/  LOP3.LUT R27, R0, 0x3, RZ, 0xc0, !PT ;  /* 0x00000003001b7812 */ /* 0x000fe200078ec0ff */
[----:B------:R-:W-:-:S02]  /*52f0*/  IMAD.SHL.U32 R30, R24, 0x40, RZ ;  /* 0x00000040181e7824 */ /* 0x000fc400078e00ff */
[----:B------:R-:W-:Y:S02]  /*5300*/  IMAD R31, R24, -0x40, R31 ;  /* 0xffffffc0181f7824 */ /* 0x000fe400078e021f */
[----:B---3--:R-:W-:Y:S02]  /*5310*/  IMAD.SHL.U32 R29, R3, 0x80, RZ ;  /* 0x00000080031d7824 */ /* 0x008fe400078e00ff */
[----:B------:R0:W5:Y:S01]  /*5320*/  LDL.LU R3, [R1+0x88] ;  /* 0x0000880001037983 */ /* 0x0001620000300800 */
[----:B------:R-:W-:Y:S01]  /*5330*/  LOP3.LUT R43, R30, 0x40, R25, 0xe2, !PT ;  /* 0x000000401e2b7812 */ /* 0x000fe200078ee219 */
[----:B----4-:R-:W-:Y:S01]  /*5340*/  IMAD R42, R27, -0x2, R28 ;  /* 0xfffffffe1b2a7824 */ /* 0x010fe200078e021c */
[----:B------:R-:W-:Y:S01]  /*5350*/  ISETP.GE.AND P0, PT, R29, R28, PT ;  /* 0x0000001c1d00720c */ /* 0x000fe20003f06270 */
[C---:B--2---:R-:W-:Y:S02]  /*5360*/  IMAD.SHL.U32 R24, R2.reuse, 0x100, RZ ;  /* 0x0000010002187824 */ /* 0x044fe400078e00ff */
[----:B------:R-:W-:-:S02]  /*5370*/  IMAD.WIDE R38, R2, 0x100, RZ ;  /* 0x0000010002267825 */ /* 0x000fc400078e02ff */
[----:B------:R0:W5:Y:S04]  /*5380*/  LDL.LU R2, [R1+0x84] ;  /* 0x0000840001027983 */ /* 0x0001680000300800 */
[----:B------:R0:W5:Y:S01]  /*5390*/  LDL.LU R0, [R1+0x80] ;  /* 0x0000800001007983 */ /* 0x0001620000300800 */
[----:B------:R-:W-:Y:S01]  /*53a0*/  ISETP.GE.OR P0, PT, R24, UR6, P0 ;  /* 0x0000000618007c0c */ /* 0x000fe20008706670 */
[----:B------:R-:W-:Y:S01]  /*53b0*/  IMAD.IADD R42, R42, 0x1, -R29 ;  /* 0x000000012a2a7824 */ /* 0x000fe200078e0a1d */
[----:B------:R-:W-:Y:S01]  /*53c0*/  IADD3 R41, -R24, UR6, R31 ;  /* 0x0000000618297c10 */ /* 0x000fe2000fffe11f */
[----:B------:R-:W-:Y:S01]  /*53d0*/  IMAD.MOV.U32 R40, RZ, RZ, -0x1 ;  /* 0xffffffffff287424 */ /* 0x000fe200078e00ff */
[----:B------:R-:W-:Y:S02]  /*53e0*/  LOP3.LUT R43, R38, R43, R26, 0xfe, !PT ;  /* 0x0000002b262b7212 */ /* 0x000fe400078efe1a */
[----:B------:R-:W-:-:S07]  /*53f0*/  LOP3.LUT R32, R29, 0x6, R32, 0xf8, !PT ;  /* 0x000000061d207812 */ /* 0x000fce00078ef820 */
[----:B0-----:R-:W-:Y:S05]  /*5400*/  @P0 BRA `(.L_x_31) ;  /* 0x00000090000c0947 */ /* 0x001fea0003800000 */
[----:B------:R-:W0:Y:S01]  /*5410*/  LDC.64 R28, c[0x0][0x5c8] ;  /* 0x00017200ff1c7b82 */ /* 0x000e220000000a00 */
[----:B------:R-:W-:Y:S01]  /*5420*/  USHF.R.S32.HI UR7, URZ, 0x1f, UR12 ;  /* 0x0000001f3f077899 */ /* 0x000fe2000801140c */
[--C-:B------:R-:W-:Y:S01]  /*5430*/  SHF.R.S32.HI R33, RZ, 0x1f, R32.reuse ;  /* 0x0000001fff217819 */ /* 0x100fe20000011420 */
[----:B------:R-:W-:Y:S01]  /*5440*/  ULDC.64 UR10, c[0x0][0x5d0] ;  /* 0x00017400000a7ab9 */ /* 0x000fe20000000a00 */
[----:B------:R-:W-:Y:S01]  /*5450*/  BSSY B0, `(.L_x_31) ;  /* 0x00008fe000007945 */ /* 0x000fe20003800000 */
[----:B------:R-:W-:Y:S02]  /*5460*/  UIMAD UR6, UR7, UR10, URZ ;  /* 0x0000000a070672a4 */ /* 0x000fe4000f8e023f */
[----:B------:R-:W-:Y:S02]  /*5470*/  IMAD.U32 R27, RZ, RZ, UR10 ;  /* 0x0000000aff1b7e24 */ /* 0x000fe4000f8e00ff */
[----:B------:R-:W-:Y:S02]  /*5480*/  UIMAD UR6, UR12, UR11, UR6 ;  /* 0x0000000b0c0672a4 */ /* 0x000fe4000f8e0206 */
[----:B------:R-:W-:Y:S01]  /*5490*/  IMAD.WIDE.U32 R26, R27, UR12, R32 ;  /* 0x0000000c1b1a7c25 */ /* 0x000fe2000f8e0020 */
[----:B------:R-:W-:-:S03]  /*54a0*/  ULDC.64 UR10, c[0x0][0x5c0] ;  /* 0x00017000000a7ab9 */ /* 0x000fc60000000a00 */
[----:B------:R-:W-:Y:S02]  /*54b0*/  VIADD R27, R27, UR6 ;  /* 0x000000061b1b7c36 */ /* 0x000fe40008000000 */
[-C--:B0-----:R-:W-:Y:S01]  /*54c0*/  IMAD R24, R39, R28.reuse, RZ ;  /* 0x0000001c27187224 */ /* 0x081fe200078e02ff */
[----:B------:R-:W-:Y:S01]  /*54d0*/  SHF.L.U64.HI R34, R28, 0x3, R29 ;  /* 0x000000031c227819 */ /* 0x000fe2000001021d */
[----:B------:R-:W-:-:S04]  /*54e0*/  IMAD.WIDE.U32 R26, R43, R28, R26 ;  /* 0x0000001c2b1a7225 */ /* 0x000fc800078e001a */
[----:B------:R-:W-:Y:S01]  /*54f0*/  IMAD R25, R43, R29, R24 ;  /* 0x0000001d2b197224 */ /* 0x000fe200078e0218 */
[----:B------:R-:W-:Y:S01]  /*5500*/  IADD3 R24, P2, R26, UR10, RZ ;  /* 0x0000000a1a187c10 */ /* 0x000fe2000ff5e0ff */
[C---:B------:R-:W-:Y:S01]  /*5510*/  IMAD.SHL.U32 R35, R28.reuse, 0x8, RZ ;  /* 0x000000081c237824 */ /* 0x040fe200078e00ff */
[----:B------:R-:W-:Y:S01]  /*5520*/  LEA R30, P3, R28, R26, 0x7 ;  /* 0x0000001a1c1e7211 */ /* 0x000fe200078638ff */
[----:B------:R-:W-:-:S03]  /*5530*/  IMAD.IADD R27, R27, 0x1, R25 ;  /* 0x000000011b1b7824 */ /* 0x000fc600078e0219 */
[----:B------:R-:W-:Y:S02]  /*5540*/  IADD3 R26, P1, P0, R26, UR10, R35 ;  /* 0x0000000a1a1a7c10 */ /* 0x000fe4000f83e023 */
[----:B------:R-:W-:Y:S02]  /*5550*/  IADD3.X R25, R27, UR11, RZ, P2, !PT ;  /* 0x0000000b1b197c10 */ /* 0x000fe400097fe4ff */
[----:B------:R-:W-:Y:S02]  /*5560*/  FSETP.NEU.AND P2, PT, RZ, UR21, PT ;  /* 0x00000015ff007c0b */ /* 0x000fe4000bf4d000 */
[----:B------:R-:W-:Y:S02]  /*5570*/  LEA.HI.X R31, R28, R27, R29, 0x7, P3 ;  /* 0x0000001b1c1f7211 */ /* 0x000fe400018f3c1d */
[C---:B------:R-:W-:Y:S02]  /*5580*/  IADD3 R28, P3, R30.reuse, UR10, RZ ;  /* 0x0000000a1e1c7c10 */ /* 0x040fe4000ff7e0ff */
[----:B------:R-:W-:-:S02]  /*5590*/  IADD3 R30, P5, P6, R30, UR10, R35 ;  /* 0x0000000a1e1e7c10 */ /* 0x000fc4000febe023 */
[----:B------:R-:W-:Y:S02]  /*55a0*/  IADD3.X R29, R31, UR11, RZ, P3, !PT ;  /* 0x0000000b1f1d7c10 */ /* 0x000fe40009ffe4ff */
[--C-:B------:R-:W-:Y:S02]  /*55b0*/  IADD3.X R27, R27, UR11, R34.reuse, P1, P0 ;  /* 0x0000000b1b1b7c10 */ /* 0x100fe40008fe0422 */
[----:B------:R-:W-:Y:S01]  /*55c0*/  IADD3.X R31, R31, UR11, R34, P5, P6 ;  /* 0x0000000b1f1f7c10 */ /* 0x000fe2000afec422 */
[----:B------:R-:W-:Y:S06]  /*55d0*/  @!P2 BRA `(.L_x_32) ;  /* 0x0000006c0014a947 */ /* 0x000fec0003800000 */
[----:B------:R-:W-:Y:S01]  /*55e0*/  ULDC.64 UR10, c[0x0][0x5b8] ;  /* 0x00016e00000a7ab9 */ /* 0x000fe20000000a00 */
[----:B------:R-:W-:Y:S01]  /*55f0*/  ISETP.GE.AND P0, PT, R41, 0x1, PT ;  /* 0x000000012900780c */ /* 0x000fe20003f06270 */
[----:B------:R-:W-:Y:S02]  /*5600*/  UIMAD UR6, UR7, UR10, URZ ;  /* 0x0000000a070672a4 */ /* 0x000fe4000f8e023f */
[----:B------:R-:W-:Y:S01]  /*5610*/  IMAD.U32 R35, RZ, RZ, UR10 ;  /* 0x0000000aff237e24 */ /* 0x000fe2000f8e00ff */
[----:B------:R-:W-:Y:S01]  /*5620*/  BSSY B1, `(.L_x_33) ;  /* 0x0000010000017945 */ /* 0x000fe20003800000 */
[----:B------:R-:W-:Y:S01]  /*5630*/  ISETP.LT.OR P3, PT, R42, 0x1, !P0 ;  /* 0x000000012a00780c */ /* 0x000fe20004761670 */
[----:B------:R-:W-:Y:S02]  /*5640*/  UIMAD UR6, UR12, UR11, UR6 ;  /* 0x0000000b0c0672a4 */ /* 0x000fe4000f8e0206 */
[----:B------:R-:W-:Y:S01]  /*5650*/  IMAD.WIDE.U32 R32, R35, UR12, R32 ;  /* 0x0000000c23207c25 */ /* 0x000fe2000f8e0020 */
[----:B------:R-:W-:-:S03]  /*5660*/  ULDC.64 UR10, c[0x0][0x5a8] ;  /* 0x00016a00000a7ab9 */ /* 0x000fc60000000a00 */
[----:B------:R-:W-:Y:S02]  /*5670*/  IMAD.MOV.U32 R36, RZ, RZ, R32 ;  /* 0x000000ffff247224 */ /* 0x000fe400078e0020 */
[----:B------:R-:W-:Y:S01]  /*5680*/  VIADD R37, R33, UR6 ;  /* 0x0000000621257c36 */ /* 0x000fe20008000000 */
[----:B------:R-:W-:Y:S02]  /*5690*/  ULDC.64 UR6, c[0x0][0x5b0] ;  /* 0x00016c0000067ab9 */ /* 0x000fe40000000a00 */
[----:B------:R-:W-:Y:S02]  /*56a0*/  IMAD R34, R39, UR6, RZ ;  /* 0x0000000627227c24 */ /* 0x000fe4000f8e02ff */
[----:B------:R-:W-:-:S04]  /*56b0*/  IMAD.WIDE.U32 R32, R43, UR6, R36 ;  /* 0x000000062b207c25 */ /* 0x000fc8000f8e0024 */
[--C-:B------:R-:W-:Y:S01]  /*56c0*/  IMAD R35, R43, UR7, R34.reuse ;  /* 0x000000072b237c24 */ /* 0x100fe2000f8e0222 */
[----:B------:R-:W-:Y:S02]  /*56d0*/  IADD3 R32, P1, R32, UR10, RZ ;  /* 0x0000000a20207c10 */ /* 0x000fe4000ff3e0ff */
[----:B------:R-:W-:Y:S02]  /*56e0*/  PRMT R34, RZ, 0x7610, R34 ;  /* 0x00007610ff227816 */ /* 0x000fe40000000022 */
[----:B------:R-:W-:Y:S01]  /*56f0*/  IADD3.X R33, R33, UR11, R35, P1, !PT ;  /* 0x0000000b21217c10 */ /* 0x000fe20008ffe423 */
[----:B------:R-:W-:Y:S08]  /*5700*/  @P3 BRA `(.L_x_34) ;  /* 0x0000000000043947 */ /* 0x000ff00003800000 */
[----:B------:R0:W5:Y:S02]  /*5710*/  LDG.E.U8 R34, desc[UR14][R32.64] ;  /* 0x0000000e20227981 */ /* 0x000164000c1e1100 */
.L_x_34:
[----:B------:R-:W-:Y:S05]  /*5720*/  BSYNC B1 ;  /* 0x0000000000017941 */ /* 0x000fea0003800000 */
.L_x_33:
[----:B-----5:R-:W-:Y:S01]  /*5730*/  LOP3.LUT R34, R34, 0xff, RZ, 0xc0, !PT ;  /* 0x000000ff22227812 */ /* 0x020fe200078ec0ff */
[----:B------:R-:W-:Y:S01]  /*5740*/  BSSY B1, `(.L_x_35) ;  /* 0x000000b000017945 */ /* 0x000fe20003800000 */
[----:B------:R-:W-:Y:S02]  /*5750*/  ISETP.LT.OR P2, PT, R42, 0x2, !P0 ;  /* 0x000000022a00780c */ /* 0x000fe40004741670 */
[----:B------:R-:W-:-:S05]  /*5760*/  F2FP.F16.E4M3.UNPACK_B R34, R34 ;  /* 0x00000022ff22723e */ /* 0x000fca00020006ff */
[----:B------:R-:W-:-:S05]  /*5770*/  HADD2.F32 R34, -RZ, R34.H0_H0 ;  /* 0x20000022ff227230 */ /* 0x000fca0000004100 */
[----:B------:R-:W-:Y:S01]  /*5780*/  FMUL R35, R34, UR21 ;  /* 0x0000001522237c20 */ /* 0x000fe20008400000 */
[----:B------:R-:W-:-:S03]  /*5790*/  PRMT R34, RZ, 0x7610, R34 ;  /* 0x00007610ff227816 */ /* 0x000fc60000000022 */
[----:B------:R-:W-:-:S05]  /*57a0*/  FFMA R35, R228, UR20, R35 ;  /* 0x00000014e4237c23 */ /* 0x000fca0008000023 */
[----:B------:R-:W-:-:S05]  /*57b0*/  F2FP.SATFINITE.E4M3.F32.PACK_AB_MERGE_C R35, RZ, R35, RZ ;  /* 0x00000023ff23723e */ /* 0x000fca00048070ff */
[----:B------:R2:W-:Y:S01]  /*57c0*/  @!P3 STG.E.U8 desc[UR14][R24.64], R35 ;  /* 0x000000231800b986 */ /* 0x0005e2000c10110e */
[----:B------:R-:W-:Y:S05]  /*57d0*/  @P2 BRA `(.L_x_36) ;  /* 0x0000000000042947 */ /* 0x000fea0003800000 */
[----:B------:R3:W5:Y:S02]  /*57e0*/  LDG.E.U8 R34, desc[UR14][R32.64+0x1] ;  /* 0x0000010e20227981 */ /* 0x000764000c1e1100 */
.L_x_36:
[----:B------:R-:W-:Y:S05]  /*57f0*/  BSYNC B1 ;  /* 0x0000000000017941 */ /* 0x000fea0003800000 */
.L_x_35:
[----:B-----5:R-:W-:Y:S01]  /*5800*/  LOP3.LUT R34, R34, 0xff, RZ, 0xc0, !PT ;  /* 0x000000ff22227812 */ /* 0x020fe200078ec0ff */
[----:B------:R-:W-:Y:S01]  /*5810*/  BSSY B1, `(.L_x_37) ;  /* 0x0000013000017945 */ /* 0x000fe20003800000 */
[----:B------:R-:W-:Y:S02]  /*5820*/  IADD3 R45, P1, R43, 0x8, RZ ;  /* 0x000000082b2d7810 */ /* 0x000fe40007f3e0ff */
[----:B------:R-:W-:-:S03]  /*5830*/  F2FP.F16.E4M3.UNPACK_B R34, R34 ;  /* 0x00000022ff22723e */ /* 0x000fc600020006ff */
[----:B--2---:R-:W-:Y:S01]  /*5840*/  IMAD.X R35, RZ, RZ, R39, P1 ;  /* 0x000000ffff237224 */ /* 0x004fe200008e0627 */
[----:B------:R-:W-:Y:S01]  /*5850*/  ISETP.GE.AND P1, PT, R41, 0x9, PT ;  /* 0x000000092900780c */ /* 0x000fe20003f26270 */
[----:B------:R-:W-:Y:S02]  /*5860*/  HADD2.F32 R34, -RZ, R34.H0_H0 ;  /* 0x20000022ff227230 */ /* 0x000fe40000004100 */
[----:B------:R-:W-:Y:S01]  /*5870*/  IMAD R46, R35, UR6, RZ ;  /* 0x00000006232e7c24 */ /* 0x000fe2000f8e02ff */
[----:B------:R-:W-:Y:S02]  /*5880*/  ISETP.LT.OR P5, PT, R42, 0x1, !P1 ;  /* 0x000000012a00780c */ /* 0x000fe40004fa1670 */
[----:B------:R-:W-:Y:S01]  /*5890*/  FMUL R44, R34, UR21 ;  /* 0x00000015222c7c20 */ /* 0x000fe20008400000 */
[----:B------:R-:W-:-:S04]  /*58a0*/  IMAD.WIDE.U32 R34, R45, UR6, R36 ;  /* 0x000000062d227c25 */ /* 0x000fc8000f8e0024 */
[----:B------:R-:W-:Y:S01]  /*58b0*/  FFMA R44, R227, UR20, R44 ;  /* 0x00000014e32c7c23 */ /* 0x000fe2000800002c */
[----:B------:R-:W-:Y:S01]  /*58c0*/  IMAD R45, R45, UR7, R46 ;  /* 0x000000072d2d7c24 */ /* 0x000fe2000f8e022e */
[----:B------:R-:W-:-:S03]  /*58d0*/  IADD3 R34, P3, R34, UR10, RZ ;  /* 0x0000000a22227c10 */ /* 0x000fc6000ff7e0ff */
[----:B------:R-:W-:Y:S02]  /*58e0*/  F2FP.SATFINITE.E4M3.F32.PACK_AB_MERGE_C R47, RZ, R44, RZ ;  /* 0x0000002cff2f723e */ /* 0x000fe400048070ff */
[----:B------:R-:W-:Y:S02]  /*58f0*/  IADD3.X R35, R35, UR11, R45, P3, !PT ;  /* 0x0000000b23237c10 */ /* 0x000fe40009ffe42d */
[----:B------:R-:W-:Y:S01]  /*5900*/  PRMT R44, RZ, 0x7610, R44 ;  /* 0x00007610ff2c7816 */ /* 0x000fe2000000002c */
[----:B------:R2:W-:Y:S01]  /*5910*/  @!P2 STG.E.U8 desc[UR14][R24.64+0x1], R47 ;  /* 0x0000012f1800a986 */ /* 0x0005e2000c10110e */
[----:B------:R-:W-:Y:S05]  /*5920*/  @P5 BRA `(.L_x_38) ;  /* 0x0000000000045947 */ /* 0x000fea0003800000 */
[----:B------:R4:W5:Y:S02]  /*5930*/  LDG.E.U8 R44, desc[UR14][R34.64] ;  /* 0x0000000e222c7981 */ /* 0x000964000c1e1100 */
.L_x_38:
[----:B------:R-:W-:Y:S05]  /*5940*/  BSYNC B1 ;  /* 0x0000000000017941 */ /* 0x000fea0003800000 */
.L_x_37:
        /* <DEDUP_REMOVED lines=12> */
.L_x_40:
[----:B------:R-:W-:Y:S05]  /*5a10*/  BSYNC B1 ;  /* 0x0000000000017941 */ /* 0x000fea0003800000 */
.L_x_39:
[----:B-----5:R-:W-:Y:S01]  /*5a20*/  LOP3.LUT R44, R44, 0xff, RZ, 0xc0, !PT ;  /* 0x000000ff2c2c7812 */ /* 0x020fe200078ec0ff */
[----:B------:R-:W-:Y:S01]  /*5a30*/  BSSY B1, `(.L_x_41) ;  /* 0x000000b000017945 */ /* 0x000fe20003800000 */
[----:B------:R-:W-:Y:S02]  /*5a40*/  ISETP.LT.OR P3, PT, R42, 0x9, !P0 ;  /* 0x000000092a00780c */ /* 0x000fe40004761670 */
[----:B------:R-:W-:-:S05]  /*5a50*/  F2FP.F16.E4M3.UNPACK_B R44, R44 ;  /* 0x0000002cff2c723e */ /* 0x000fca00020006ff */
[----:B------:R-:W-:-:S05]  /*5a60*/  HADD2.F32 R44, -RZ, R44.H0_H0 ;  /* 0x2000002cff2c7230 */ /* 0x000fca0000004100 */
[----:B------:R-:W-:-:S04]  /*5a70*/  FMUL R44, R44, UR21 ;  /* 0x000000152c2c7c20 */ /* 0x000fc80008400000 */
[----:B------:R-:W-:-:S05]  /*5a80*/  FFMA R44, R225, UR20, R44 ;  /* 0x00000014e12c7c23 */ /* 0x000fca000800002c */
[----:B0-----:R-:W-:Y:S02]  /*5a90*/  F2FP.SATFINITE.E4M3.F32.PACK_AB_MERGE_C R45, RZ, R44, RZ ;  /* 0x0000002cff2d723e */ /* 0x001fe400048070ff */
[----:B------:R-:W-:-:S03]  /*5aa0*/  PRMT R44, RZ, 0x7610, R44 ;  /* 0x00007610ff2c7816 */ /* 0x000fc6000000002c */
[----:B------:R0:W-:Y:S01]  /*5ab0*/  @!P2 STG.E.U8 desc[UR14][R26.64+0x1], R45 ;  /* 0x0000012d1a00a986 */ /* 0x0001e2000c10110e */
[----:B------:R-:W-:Y:S05]  /*5ac0*/  @P3 BRA `(.L_x_42) ;  /* 0x0000000000043947 */ /* 0x000fea0003800000 */
[----:B------:R0:W5:Y:S02]  /*5ad0*/  LDG.E.U8 R44, desc[UR14][R32.64+0x8] ;  /* 0x0000080e202c7981 */ /* 0x000164000c1e1100 */
.L_x_42:
[----:B------:R-:W-:Y:S05]  /*5ae0*/  BSYNC B1 ;  /* 0x0000000000017941 */ /* 0x000fea0003800000 */
.L_x_41:
[----:B-----5:R-:W-:Y:S01]  /*5af0*/  LOP3.LUT R44, R44, 0xff, RZ, 0xc0, !PT ;  /* 0x000000ff2c2c7812 */ /* 0x020fe200078ec0ff */
[----:B------:R-:W-:Y:S01]  /*5b00*/  BSSY B1, `(.L_x_43) ;  /* 0x000000b000017945 */ /* 0x000fe20003800000 */
[----:B------:R-:W-:Y:S02]  /*5b10*/  ISETP.LT.OR P2, PT, R42, 0xa, !P0 ;  /* 0x0000000a2a00780c */ /* 0x000fe40004741670 */
[----:B------:R-:W-:-:S05]  /*5b20*/  F2FP.F16.E4M3.UNPACK_B R44, R44 ;  /* 0x0000002cff2c723e */ /* 0x000fca00020006ff */
[----:B------:R-:W-:-:S05]  /*5b30*/  HADD2.F32 R44, -RZ, R44.H0_H0 ;  /* 0x2000002cff2c7230 */ /* 0x000fca0000004100 */
[----:B0-----:R-:W-:Y:S01]  /*5b40*/  FMUL R45, R44, UR21 ;  /* 0x000000152c2d7c20 */ /* 0x001fe20008400000 */
[----:B------:R-:W-:-:S03]  /*5b50*/  PRMT R44, RZ, 0x7610, R44 ;  /* 0x00007610ff2c7816 */ /* 0x000fc6000000002c */
[----:B------:R-:W-:-:S05]  /*5b60*/  FFMA R45, R224, UR20, R45 ;  /* 0x00000014e02d7c23 */ /* 0x000fca000800002d */
[----:B------:R-:W-:-:S05]  /*5b70*/  F2FP.SATFINITE.E4M3.F32.PACK_AB_MERGE_C R45, RZ, R45, RZ ;  /* 0x0000002dff2d723e */ /* 0x000fca00048070ff */
[----:B------:R0:W-:Y:S01]  /*5b80*/  @!P3 STG.E.U8 desc[UR14][R24.64+0x8], R45 ;  /* 0x0000082d1800b986 */ /* 0x0001e2000c10110e */
[----:B------:R-:W-:Y:S05]  /*5b90*/  @P2 BRA `(.L_x_44) ;  /* 0x0000000000042947 */ /* 0x000fea0003800000 */
[----:B------:R0:W5:Y:S02]  /*5ba0*/  LDG.E.U8 R44, desc[UR14][R32.64+0x9] ;  /* 0x0000090e202c7981 */ /* 0x000164000c1e1100 */
.L_x_44:
[----:B------:R-:W-:Y:S05]  /*5bb0*/  BSYNC B1 ;  /* 0x0000000000017941 */ /* 0x000fea0003800000 */
.L_x_43:
        /* <DEDUP_REMOVED lines=12> */
.L_x_46:
[----:B------:R-:W-:Y:S05]  /*5c80*/  BSYNC B1 ;  /* 0x0000000000017941 */ /* 0x000fea0003800000 */
.L_x_45:
        /* <DEDUP_REMOVED lines=12> */
.L_x_48:
[----:B------:R-:W-:Y:S05]  /*5d50*/  BSYNC B1 ;  /* 0x0000000000017941 */ /* 0x000fea0003800000 */
.L_x_47:
        /* <DEDUP_REMOVED lines=12> */
.L_x_50:
[----:B------:R-:W-:Y:S05]  /*5e20*/  BSYNC B1 ;  /* 0x0000000000017941 */ /* 0x000fea0003800000 */
.L_x_49:
        /* <DEDUP_REMOVED lines=12> */
.L_x_52:
[----:B------:R-:W-:Y:S05]  /*5ef0*/  BSYNC B1 ;  /* 0x0000000000017941 */ /* 0x000fea0003800000 */
.L_x_51:
        /* <DEDUP_REMOVED lines=12> */
.L_x_54:
[----:B------:R-:W-:Y:S05]  /*5fc0*/  BSYNC B1 ;  /* 0x0000000000017941 */ /* 0x000fea0003800000 */
.L_x_53:
        /* <DEDUP_REMOVED lines=12> */
.L_x_56:
[----:B------:R-:W-:Y:S05]  /*6090*/  BSYNC B1 ;  /* 0x0000000000017941 */ /* 0x000fea0003800000 */
.L_x_55:
        /* <DEDUP_REMOVED lines=12> */
.L_x_58:
[----:B------:R-:W-:Y:S05]  /*6160*/  BSYNC B1 ;  /* 0x0000000000017941 */ /* 0x000fea0003800000 */
.L_x_57:
        /* <DEDUP_REMOVED lines=12> */
.L_x_60:
[----:B------:R-:W-:Y:S05]  /*6230*/  BSYNC B1 ;  /* 0x0000000000017941 */ /* 0x000fea0003800000 */
.L_x_59:
        /* <DEDUP_REMOVED lines=12> */
.L_x_62:
[----:B------:R-:W-:Y:S05]  /*6300*/  BSYNC B1 ;  /* 0x0000000000017941 */ /* 0x000fea0003800000 */
.L_x_61:
        /* <DEDUP_REMOVED lines=12> */
.L_x_64:
[----:B------:R-:W-:Y:S05]  /*63d0*/  BSYNC B1 ;  /* 0x0000000000017941 */ /* 0x000fea0003800000 */
.L_x_63:
        /* <DEDUP_REMOVED lines=12> */
.L_x_66:
[----:B------:R-:W-:Y:S05]  /*64a0*/  BSYNC B1 ;  /* 0x0000000000017941 */ /* 0x000fea0003800000 */
.L_x_65:
        /* <DEDUP_REMOVED lines=12> */
.L_x_68:
[----:B------:R-:W-:Y:S05]  /*6570*/  BSYNC B1 ;  /* 0x0000000000017941 */ /* 0x000fea0003800000 */
.L_x_67:
        /* <DEDUP_REMOVED lines=12> */
.L_x_70:
[----:B------:R-:W-:Y:S05]  /*6640*/  BSYNC B1 ;  /* 0x0000000000017941 */ /* 0x000fea0003800000 */
.L_x_69:
        /* <DEDUP_REMOVED lines=12> */
.L_x_72:
[----:B------:R-:W-:Y:S05]  /*6710*/  BSYNC B1 ;  /* 0x0000000000017941 */ /* 0x000fea0003800000 */
.L_x_71:
        /* <DEDUP_REMOVED lines=12> */
.L_x_74:
[----:B------:R-:W-:Y:S05]  /*67e0*/  BSYNC B1 ;  /* 0x0000000000017941 */ /* 0x000fea0003800000 */
.L_x_73:
        /* <DEDUP_REMOVED lines=12> */
.L_x_76:
[----:B------:R-:W-:Y:S05]  /*68b0*/  BSYNC B1 ;  /* 0x0000000000017941 */ /* 0x000fea0003800000 */
.L_x_75:
        /* <DEDUP_REMOVED lines=12> */
.L_x_78:
[----:B------:R-:W-:Y:S05]  /*6980*/  BSYNC B1 ;  /* 0x0000000000017941 */ /* 0x000fea0003800000 */
.L_x_77:
        /* <DEDUP_REMOVED lines=12> */
.L_x_80:
[----:B------:R-:W-:Y:S05]  /*6a50*/  BSYNC B1 ;  /* 0x0000000000017941 */ /* 0x000fea0003800000 */
.L_x_79:
        /* <DEDUP_REMOVED lines=12> */
.L_x_82:
[----:B------:R-:W-:Y:S05]  /*6b20*/  BSYNC B1 ;  /* 0x0000000000017941 */ /* 0x000fea0003800000 */
.L_x_81:
        /* <DEDUP_REMOVED lines=12> */
.L_x_84:
[----:B------:R-:W-:Y:S05]  /*6bf0*/  BSYNC B1 ;  /* 0x0000000000017941 */ /* 0x000fea0003800000 */
.L_x_83:
        /* <DEDUP_REMOVED lines=12> */
.L_x_86:
[----:B------:R-:W-:Y:S05]  /*6cc0*/  BSYNC B1 ;  /* 0x0000000000017941 */ /* 0x000fea0003800000 */
.L_x_85:
        /* <DEDUP_REMOVED lines=12> */
.L_x_88:
[----:B------:R-:W-:Y:S05]  /*6d90*/  BSYNC B1 ;  /* 0x0000000000017941 */ /* 0x000fea0003800000 */
.L_x_87:
        /* <DEDUP_REMOVED lines=12> */
.L_x_90:
[----:B------:R-:W-:Y:S05]  /*6e60*/  BSYNC B1 ;  /* 0x0000000000017941 */ /* 0x000fea0003800000 */
.L_x_89:
        /* <DEDUP_REMOVED lines=12> */
.L_x_92:
[----:B------:R-:W-:Y:S05]  /*6f30*/  BSYNC B1 ;  /* 0x0000000000017941 */ /* 0x000fea0003800000 */
.L_x_91:
        /* <DEDUP_REMOVED lines=12> */
.L_x_94:
[----:B------:R-:W-:Y:S05]  /*7000*/  BSYNC B1 ;  /* 0x0000000000017941 */ /* 0x000fea0003800000 */
.L_x_93:
        /* <DEDUP_REMOVED lines=12> */
.L_x_96:
[----:B------:R-:W-:Y:S05]  /*70d0*/  BSYNC B1 ;  /* 0x0000000000017941 */ /* 0x000fea0003800000 */
.L_x_95:
        /* <DEDUP_REMOVED lines=12> */
.L_x_98:
[----:B------:R-:W-:Y:S05]  /*71a0*/  BSYNC B1 ;  /* 0x0000000000017941 */ /* 0x000fea0003800000 */
.L_x_97:
        /* <DEDUP_REMOVED lines=12> */
.L_x_100:
[----:B------:R-:W-:Y:S05]  /*7270*/  BSYNC B1 ;  /* 0x0000000000017941 */ /* 0x000fea0003800000 */
.L_x_99:
        /* <DEDUP_REMOVED lines=12> */
.L_x_102:
[----:B------:R-:W-:Y:S05]  /*7340*/  BSYNC B1 ;  /* 0x0000000000017941 */ /* 0x000fea0003800000 */
.L_x_101:
        /* <DEDUP_REMOVED lines=12> */
.L_x_104:
[----:B------:R-:W-:Y:S05]  /*7410*/  BSYNC B1 ;  /* 0x0000000000017941 */ /* 0x000fea0003800000 */
.L_x_103:
        /* <DEDUP_REMOVED lines=12> */
.L_x_106:
[----:B------:R-:W-:Y:S05]  /*74e0*/  BSYNC B1 ;  /* 0x0000000000017941 */ /* 0x000fea0003800000 */
.L_x_105:
        /* <DEDUP_REMOVED lines=12> */
.L_x_108:
[----:B------:R-:W-:Y:S05]  /*75b0*/  BSYNC B1 ;  /* 0x0000000000017941 */ /* 0x000fea0003800000 */
.L_x_107:
        /* <DEDUP_REMOVED lines=12> */
.L_x_110:
[----:B------:R-:W-:Y:S05]  /*7680*/  BSYNC B1 ;  /* 0x0000000000017941 */ /* 0x000fea0003800000 */
.L_x_109:
        /* <DEDUP_REMOVED lines=12> */
.L_x_112:
[----:B------:R-:W-:Y:S05]  /*7750*/  BSYNC B1 ;  /* 0x0000000000017941 */ /* 0x000fea0003800000 */
.L_x_111:
        /* <DEDUP_REMOVED lines=12> */
.L_x_114:
[----:B------:R-:W-:Y:S05]  /*7820*/  BSYNC B1 ;  /* 0x0000000000017941 */ /* 0x000fea0003800000 */
.L_x_113:
        /* <DEDUP_REMOVED lines=12> */
.L_x_116:
[----:B------:R-:W-:Y:S05]  /*78f0*/  BSYNC B1 ;  /* 0x0000000000017941 */ /* 0x000fea0003800000 */
.L_x_115:
        /* <DEDUP_REMOVED lines=12> */
.L_x_118:
[----:B------:R-:W-:Y:S05]  /*79c0*/  BSYNC B1 ;  /* 0x0000000000017941 */ /* 0x000fea0003800000 */
.L_x_117:
        /* <DEDUP_REMOVED lines=12> */
.L_x_120:
[----:B------:R-:W-:Y:S05]  /*7a90*/  BSYNC B1 ;  /* 0x0000000000017941 */ /* 0x000fea0003800000 */
.L_x_119:
        /* <DEDUP_REMOVED lines=12> */
.L_x_122:
[----:B------:R-:W-:Y:S05]  /*7b60*/  BSYNC B1 ;  /* 0x0000000000017941 */ /* 0x000fea0003800000 */
.L_x_121:
        /* <DEDUP_REMOVED lines=12> */
.L_x_124:
[----:B------:R-:W-:Y:S05]  /*7c30*/  BSYNC B1 ;  /* 0x0000000000017941 */ /* 0x000fea0003800000 */
.L_x_123:
        /* <DEDUP_REMOVED lines=12> */
.L_x_126:
[----:B------:R-:W-:Y:S05]  /*7d00*/  BSYNC B1 ;  /* 0x0000000000017941 */ /* 0x000fea0003800000 */
.L_x_125:
        /* <DEDUP_REMOVED lines=12> */
.L_x_128:
[----:B------:R-:W-:Y:S05]  /*7dd0*/  BSYNC B1 ;  /* 0x0000000000017941 */ /* 0x000fea0003800000 */
.L_x_127:
        /* <DEDUP_REMOVED lines=12> */
.L_x_130:
[----:B------:R-:W-:Y:S05]  /*7ea0*/  BSYNC B1 ;  /* 0x0000000000017941 */ /* 0x000fea0003800000 */
.L_x_129:
        /* <DEDUP_REMOVED lines=12> */
.L_x_132:
[----:B------:R-:W-:Y:S05]  /*7f70*/  BSYNC B1 ;  /* 0x0000000000017941 */ /* 0x000fea0003800000 */
.L_x_131:
        /* <DEDUP_REMOVED lines=12> */
.L_x_134:
[----:B------:R-:W-:Y:S05]  /*8040*/  BSYNC B1 ;  /* 0x0000000000017941 */ /* 0x000fea0003800000 */
.L_x_133:
        /* <DEDUP_REMOVED lines=12> */
.L_x_136:
[----:B------:R-:W-:Y:S05]  /*8110*/  BSYNC B1 ;  /* 0x0000000000017941 */ /* 0x000fea0003800000 */
.L_x_135:
        /* <DEDUP_REMOVED lines=12> */
.L_x_138:
[----:B------:R-:W-:Y:S05]  /*81e0*/  BSYNC B1 ;  /* 0x0000000000017941 */ /* 0x000fea0003800000 */
.L_x_137:
        /* <DEDUP_REMOVED lines=12> */
.L_x_140:
[----:B------:R-:W-:Y:S05]  /*82b0*/  BSYNC B1 ;  /* 0x0000000000017941 */ /* 0x000fea0003800000 */
.L_x_139:
        /* <DEDUP_REMOVED lines=12> */
.L_x_142:
[----:B------:R-:W-:Y:S05]  /*8380*/  BSYNC B1 ;  /* 0x0000000000017941 */ /* 0x000fea0003800000 */
.L_x_141:
        /* <DEDUP_REMOVED lines=12> */
.L_x_144:
[----:B------:R-:W-:Y:S05]  /*8450*/  BSYNC B1 ;  /* 0x0000000000017941 */ /* 0x000fea0003800000 */
.L_x_143:
        /* <DEDUP_REMOVED lines=12> */
.L_x_146:
[----:B------:R-:W-:Y:S05]  /*8520*/  BSYNC B1 ;  /* 0x0000000000017941 */ /* 0x000fea0003800000 */
.L_x_145:
        /* <DEDUP_REMOVED lines=12> */
.L_x_148:
[----:B------:R-:W-:Y:S05]  /*85f0*/  BSYNC B1 ;  /* 0x0000000000017941 */ /* 0x000fea0003800000 */
.L_x_147:
        /* <DEDUP_REMOVED lines=12> */
.L_x_150:
[----:B------:R-:W-:Y:S05]  /*86c0*/  BSYNC B1 ;  /* 0x0000000000017941 */ /* 0x000fea0003800000 */
.L_x_149:
        /* <DEDUP_REMOVED lines=12> */
.L_x_152:
[----:B------:R-:W-:Y:S05]  /*8790*/  BSYNC B1 ;  /* 0x0000000000017941 */ /* 0x000fea0003800000 */
.L_x_151:
        /* <DEDUP_REMOVED lines=12> */
.L_x_154:
[----:B------:R-:W-:Y:S05]  /*8860*/  BSYNC B1 ;  /* 0x0000000000017941 */ /* 0x000fea0003800000 */
.L_x_153:
        /* <DEDUP_REMOVED lines=12> */
.L_x_156:
[----:B------:R-:W-:Y:S05]  /*8930*/  BSYNC B1 ;  /* 0x0000000000017941 */ /* 0x000fea0003800000 */
.L_x_155:
[----:B-----5:R-:W-:Y:S01]  /*8940*/  LOP3.LUT R44, R44, 0xff, RZ, 0xc0, !PT ;  /* 0x000000ff2c2c7812 */ /* 0x020fe200078ec0ff */
[----:B------:R-:W-:Y:S01]  /*8950*/  BSSY B1, `(.L_x_157) ;  /* 0x000000b000017945 */ /* 0x000fe20003800000 */
[----:B------:R-:W-:Y:S02]  /*8960*/  ISETP.LT.OR P2, PT, R42, 0x79, !P1 ;  /* 0x000000792a00780c */ /* 0x000fe40004f41670 */
[----:B------:R-:W-:Y:S02]  /*8970*/  F2FP.F16.E4M3.UNPACK_B R44, R44 ;  /* 0x0000002cff2c723e */ /* 0x000fe400020006ff */
[----:B0--3--:R-:W-:-:S03]  /*8980*/  PRMT R32, RZ, 0x7610, R32 ;  /* 0x00007610ff207816 */ /* 0x009fc60000000020 */
[----:B------:R-:W-:-:S05]  /*8990*/  HADD2.F32 R44, -RZ, R44.H0_H0 ;  /* 0x2000002cff2c7230 */ /* 0x000fca0000004100 */
[----:B------:R-:W-:-:S04]  /*89a0*/  FMUL R44, R44, UR21 ;  /* 0x000000152c2c7c20 */ /* 0x000fc80008400000 */
[----:B------:R-:W-:-:S05]  /*89b0*/  FFMA R44, R167, UR20, R44 ;  /* 0x00000014a72c7c23 */ /* 0x000fca000800002c */
[----:B------:R-:W-:-:S05]  /*89c0*/  F2FP.SATFINITE.E4M3.F32.PACK_AB_MERGE_C R33, RZ, R44, RZ ;  /* 0x0000002cff21723e */ /* 0x000fca00048070ff */
[----:B------:R0:W-:Y:S01]  /*89d0*/  @!P0 STG.E.U8 desc[UR14][R24.64+0x79], R33 ;  /* 0x0000792118008986 */ /* 0x0001e2000c10110e */
[----:B------:R-:W-:Y:S05]  /*89e0*/  @P2 BRA `(.L_x_158) ;  /* 0x0000000000042947 */ /* 0x000fea0003800000 */
[----:B------:R3:W5:Y:S02]  /*89f0*/  LDG.E.U8 R32, desc[UR14][R34.64+0x78] ;  /* 0x0000780e22207981 */ /* 0x000764000c1e1100 */
.L_x_158:
[----:B------:R-:W-:Y:S05]  /*8a00*/  BSYNC B1 ;  /* 0x0000000000017941 */ /* 0x000fea0003800000 */
.L_x_157:
[----:B-----5:R-:W-:Y:S01]  /*8a10*/  LOP3.LUT R32, R32, 0xff, RZ, 0xc0, !PT ;  /* 0x000000ff20207812 */ /* 0x020fe200078ec0ff */
[----:B------:R-:W-:Y:S01]  /*8a20*/  BSSY B1, `(.L_x_159) ;  /* 0x000000b000017945 */ /* 0x000fe20003800000 */
[----:B------:R-:W-:Y:S02]  /*8a30*/  ISETP.LT.OR P1, PT, R42, 0x7a, !P1 ;  /* 0x0000007a2a00780c */ /* 0x000fe40004f21670 */
[----:B------:R-:W-:Y:S02]  /*8a40*/  F2FP.F16.E4M3.UNPACK_B R32, R32 ;  /* 0x00000020ff20723e */ /* 0x000fe400020006ff */
[----:B0-2---:R-:W-:-:S03]  /*8a50*/  PRMT R24, RZ, 0x7610, R24 ;  /* 0x00007610ff187816 */ /* 0x005fc60000000018 */
[----:B------:R-:W-:-:S05]  /*8a60*/  HADD2.F32 R32, -RZ, R32.H0_H0 ;  /* 0x20000020ff207230 */ /* 0x000fca0000004100 */
[----:B------:R-:W-:-:S04]  /*8a70*/  FMUL R25, R32, UR21 ;  /* 0x0000001520197c20 */ /* 0x000fc80008400000 */
[----:B------:R-:W-:-:S05]  /*8a80*/  FFMA R25, R166, UR20, R25 ;  /* 0x00000014a6197c23 */ /* 0x000fca0008000019 */
[----:B------:R-:W-:-:S05]  /*8a90*/  F2FP.SATFINITE.E4M3.F32.PACK_AB_MERGE_C R25, RZ, R25, RZ ;  /* 0x00000019ff19723e */ /* 0x000fca00048070ff */
[----:B------:R0:W-:Y:S01]  /*8aa0*/  @!P2 STG.E.U8 desc[UR14][R26.64+0x78], R25 ;  /* 0x000078191a00a986 */ /* 0x0001e2000c10110e */
[----:B------:R-:W-:Y:S05]  /*8ab0*/  @P1 BRA `(.L_x_160) ;  /* 0x0000000000041947 */ /* 0x000fea0003800000 */
[----:B------:R2:W5:Y:S02]  /*8ac0*/  LDG.E.U8 R24, desc[UR14][R34.64+0x79] ;  /* 0x0000790e22187981 */ /* 0x000564000c1e1100 */
.L_x_160:
[----:B------:R-:W-:Y:S05]  /*8ad0*/  BSYNC B1 ;  /* 0x0000000000017941 */ /* 0x000fea0003800000 */
.L_x_159:
[----:B-----5:R-:W-:Y:S01]  /*8ae0*/  LOP3.LUT R24, R24, 0xff, RZ, 0xc0, !PT ;  /* 0x000000ff18187812 */ /* 0x020fe200078ec0ff */
[----:B------:R-:W-:Y:S01]  /*8af0*/  BSSY B1, `(.L_x_161) ;  /* 0x0000013000017945 */ /* 0x000fe20003800000 */
[----:B------:R-:W-:Y:S02]  /*8b00*/  IADD3 R33, P0, R43, 0x80, RZ ;  /* 0x000000802b217810 */ /* 0x000fe40007f1e0ff */
[----:B------:R-:W-:-:S03]  /*8b10*/  F2FP.F16.E4M3.UNPACK_B R24, R24 ;  /* 0x00000018ff18723e */ /* 0x000fc600020006ff */
[----:B0-----:R-:W-:Y:S01]  /*8b20*/  IMAD.X R25, RZ, RZ, R39, P0 ;  /* 0x000000ffff197224 */ /* 0x001fe200000e0627 */
[----:B------:R-:W-:Y:S01]  /*8b30*/  ISETP.GE.AND P0, PT, R41, 0x81, PT ;  /* 0x000000812900780c */ /* 0x000fe20003f06270 */
[----:B------:R-:W-:Y:S02]  /*8b40*/  HADD2.F32 R24, -RZ, R24.H0_H0 ;  /* 0x20000018ff187230 */ /* 0x000fe40000004100 */
[----:B--234-:R-:W-:Y:S01]  /*8b50*/  IMAD R34, R25, UR6, RZ ;  /* 0x0000000619227c24 */ /* 0x01cfe2000f8e02ff */
        /* <DEDUP_REMOVED lines=12> */
.L_x_162:
[----:B------:R-:W-:Y:S05]  /*8c20*/  BSYNC B1 ;  /* 0x0000000000017941 */ /* 0x000fea0003800000 */
.L_x_161:
[----:B-----5:R-:W-:Y:S01]  /*8c30*/  LOP3.LUT R32, R32, 0xff, RZ, 0xc0, !PT ;  /* 0x000000ff20207812 */ /* 0x020fe200078ec0ff */
[----:B------:R-:W-:Y:S01]  /*8c40*/  BSSY B1, `(.L_x_163) ;  /* 0x000000b000017945 */ /* 0x000fe20003800000 */
[----:B------:R-:W-:Y:S02]  /*8c50*/  ISETP.LT.OR P2, PT, R42, 0x2, !P0 ;  /* 0x000000022a00780c */ /* 0x000fe40004741670 */
[----:B------:R-:W-:Y:S02]  /*8c60*/  F2FP.F16.E4M3.UNPACK_B R32, R32 ;  /* 0x00000020ff20723e */ /* 0x000fe400020006ff */
[----:B0-----:R-:W-:-:S03]  /*8c70*/  PRMT R26, RZ, 0x7610, R26 ;  /* 0x00007610ff1a7816 */ /* 0x001fc6000000001a */
[----:B------:R-:W-:-:S05]  /*8c80*/  HADD2.F32 R32, -RZ, R32.H0_H0 ;  /* 0x20000020ff207230 */ /* 0x000fca0000004100 */
[----:B------:R-:W-:-:S04]  /*8c90*/  FMUL R27, R32, UR21 ;  /* 0x00000015201b7c20 */ /* 0x000fc80008400000 */
[----:B------:R-:W-:-:S05]  /*8ca0*/  FFMA R27, R164, UR20, R27 ;  /* 0x00000014a41b7c23 */ /* 0x000fca000800001b */
[----:B------:R-:W-:-:S05]  /*8cb0*/  F2FP.SATFINITE.E4M3.F32.PACK_AB_MERGE_C R27, RZ, R27, RZ ;  /* 0x0000001bff1b723e */ /* 0x000fca00048070ff */
[----:B------:R0:W-:Y:S01]  /*8cc0*/  @!P3 STG.E.U8 desc[UR14][R28.64], R27 ;  /* 0x0000001b1c00b986 */ /* 0x0001e2000c10110e */
[----:B------:R-:W-:Y:S05]  /*8cd0*/  @P2 BRA `(.L_x_164) ;  /* 0x0000000000042947 */ /* 0x000fea0003800000 */
[----:B------:R3:W5:Y:S02]  /*8ce0*/  LDG.E.U8 R26, desc[UR14][R24.64+0x1] ;  /* 0x0000010e181a7981 */ /* 0x000764000c1e1100 */
.L_x_164:
[----:B------:R-:W-:Y:S05]  /*8cf0*/  BSYNC B1 ;  /* 0x0000000000017941 */ /* 0x000fea0003800000 */
.L_x_163:
[----:B-----5:R-:W-:Y:S01]  /*8d00*/  LOP3.LUT R26, R26, 0xff, RZ, 0xc0, !PT ;  /* 0x000000ff1a1a7812 */ /* 0x020fe200078ec0ff */
[----:B------:R-:W-:Y:S01]  /*8d10*/  BSSY B1, `(.L_x_165) ;  /* 0x0000013000017945 */ /* 0x000fe20003800000 */
[----:B------:R-:W-:Y:S02]  /*8d20*/  IADD3 R43, P1, R43, 0x88, RZ ;  /* 0x000000882b2b7810 */ /* 0x000fe40007f3e0ff */
[----:B------:R-:W-:Y:S02]  /*8d30*/  F2FP.F16.E4M3.UNPACK_B R26, R26 ;  /* 0x0000001aff1a723e */ /* 0x000fe400020006ff */
[----:B------:R-:W-:Y:S01]  /*8d40*/  PRMT R32, RZ, 0x7610, R32 ;  /* 0x00007610ff207816 */ /* 0x000fe20000000020 */
[----:B------:R-:W-:Y:S01]  /*8d50*/  IMAD.X R38, RZ, RZ, R39, P1 ;  /* 0x000000ffff267224 */ /* 0x000fe200008e0627 */
[----:B------:R-:W-:Y:S01]  /*8d60*/  ISETP.GE.AND P1, PT, R41, 0x89, PT ;  /* 0x000000892900780c */ /* 0x000fe20003f26270 */
[----:B------:R-:W-:Y:S02]  /*8d70*/  HADD2.F32 R26, -RZ, R26.H0_H0 ;  /* 0x2000001aff1a7230 */ /* 0x000fe40000004100 */
[----:B------:R-:W-:Y:S01]  /*8d80*/  IMAD R38, R38, UR6, RZ ;  /* 0x0000000626267c24 */ /* 0x000fe2000f8e02ff */
[----:B------:R-:W-:Y:S01]  /*8d90*/  ISETP.LT.OR P5, PT, R42, 0x1, !P1 ;  /* 0x000000012a00780c */ /* 0x000fe20004fa1670 */
[----:B------:R-:W-:-:S04]  /*8da0*/  IMAD.WIDE.U32 R36, R43, UR6, R36 ;  /* 0x000000062b247c25 */ /* 0x000fc8000f8e0024 */
[----:B------:R-:W-:Y:S01]  /*8db0*/  FMUL R26, R26, UR21 ;  /* 0x000000151a1a7c20 */ /* 0x000fe20008400000 */
[----:B------:R-:W-:-:S03]  /*8dc0*/  IMAD R43, R43, UR7, R38 ;  /* 0x000000072b2b7c24 */ /* 0x000fc6000f8e0226 */
[----:B------:R-:W-:Y:S01]  /*8dd0*/  FFMA R163, R163, UR20, R26 ;  /* 0x00000014a3a37c23 */ /* 0x000fe2000800001a */
[----:B------:R-:W-:-:S04]  /*8de0*/  IADD3 R26, P3, R36, UR10, RZ ;  /* 0x0000000a241a7c10 */ /* 0x000fc8000ff7e0ff */
[----:B------:R-:W-:Y:S02]  /*8df0*/  F2FP.SATFINITE.E4M3.F32.PACK_AB_MERGE_C R163, RZ, R163, RZ ;  /* 0x000000a3ffa3723e */ /* 0x000fe400048070ff */
[----:B0-----:R-:W-:-:S03]  /*8e00*/  IADD3.X R27, R37, UR11, R43, P3, !PT ;  /* 0x0000000b251b7c10 */ /* 0x001fc60009ffe42b */
[----:B------:R0:W-:Y:S01]  /*8e10*/  @!P2 STG.E.U8 desc[UR14][R28.64+0x1], R163 ;  /* 0x000001a31c00a986 */ /* 0x0001e2000c10110e */
[----:B------:R-:W-:Y:S05]  /*8e20*/  @P5 BRA `(.L_x_166) ;  /* 0x0000000000045947 */ /* 0x000fea0003800000 */
[----:B------:R4:W5:Y:S02]  /*8e30*/  LDG.E.U8 R32, desc[UR14][R26.64] ;  /* 0x0000000e1a207981 */ /* 0x000964000c1e1100 */
.L_x_166:
[----:B------:R-:W-:Y:S05]  /*8e40*/  BSYNC B1 ;  /* 0x0000000000017941 */ /* 0x000fea0003800000 */
.L_x_165:
        /* <DEDUP_REMOVED lines=12> */
.L_x_168:
[----:B------:R-:W-:Y:S05]  /*8f10*/  BSYNC B1 ;  /* 0x0000000000017941 */ /* 0x000fea0003800000 */
.L_x_167:
        /* <DEDUP_REMOVED lines=12> */
.L_x_170:
[----:B------:R-:W-:Y:S05]  /*8fe0*/  BSYNC B1 ;  /* 0x0000000000017941 */ /* 0x000fea0003800000 */
.L_x_169:
        /* <DEDUP_REMOVED lines=12> */
.L_x_172:
[----:B------:R-:W-:Y:S05]  /*90b0*/  BSYNC B1 ;  /* 0x0000000000017941 */ /* 0x000fea0003800000 */
.L_x_171:
        /* <DEDUP_REMOVED lines=12> */
.L_x_174:
[----:B------:R-:W-:Y:S05]  /*9180*/  BSYNC B1 ;  /* 0x0000000000017941 */ /* 0x000fea0003800000 */
.L_x_173:
        /* <DEDUP_REMOVED lines=12> */
.L_x_176:
[----:B------:R-:W-:Y:S05]  /*9250*/  BSYNC B1 ;  /* 0x0000000000017941 */ /* 0x000fea0003800000 */
.L_x_175:
        /* <DEDUP_REMOVED lines=12> */
.L_x_178:
[----:B------:R-:W-:Y:S05]  /*9320*/  BSYNC B1 ;  /* 0x0000000000017941 */ /* 0x000fea0003800000 */
.L_x_177:
        /* <DEDUP_REMOVED lines=12> */
.L_x_180:
[----:B------:R-:W-:Y:S05]  /*93f0*/  BSYNC B1 ;  /* 0x0000000000017941 */ /* 0x000fea0003800000 */
.L_x_179:
        /* <DEDUP_REMOVED lines=12> */
.L_x_182:
[----:B------:R-:W-:Y:S05]  /*94c0*/  BSYNC B1 ;  /* 0x0000000000017941 */ /* 0x000fea0003800000 */
.L_x_181:
        /* <DEDUP_REMOVED lines=12> */
.L_x_184:
[----:B------:R-:W-:Y:S05]  /*9590*/  BSYNC B1 ;  /* 0x0000000000017941 */ /* 0x000fea0003800000 */
.L_x_183:
        /* <DEDUP_REMOVED lines=12> */
.L_x_186:
[----:B------:R-:W-:Y:S05]  /*9660*/  BSYNC B1 ;  /* 0x0000000000017941 */ /* 0x000fea0003800000 */
.L_x_185:
        /* <DEDUP_REMOVED lines=12> */
.L_x_188:
[----:B------:R-:W-:Y:S05]  /*9730*/  BSYNC B1 ;  /* 0x0000000000017941 */ /* 0x000fea0003800000 */
.L_x_187:
[----:B-----5:R-:W-:Y:S01]  /*9740*/  LOP3.LUT R32, R32, 0xff, RZ, 0xc0, !PT ;  /* 0x000000ff20207812 */ /* 0x020fe200078ec0ff */
[----:B------:R-:W-:Y:S01]  /*9750*/  BSSY B1, `(.L_x_189) ;  /* 0x000000b000017945 */ /* 0x000fe20003800000 */
[----:B------:R-:W-:Y:S02]  /*9760*/  ISETP.LT.OR P3, PT, R42, 0x19, !P1 ;  /* 0x000000192a00780c */ /* 0x000fe40004f61670 */
[----:B------:R-:W-:-:S05]  /*9770*/  F2FP.F16.E4M3.UNPACK_B R32, R32 ;  /* 0x00000020ff20723e */ /* 0x000fca00020006ff */
[----:B------:R-:W-:-:S05]  /*9780*/  HADD2.F32 R32, -RZ, R32.H0_H0 ;  /* 0x20000020ff207230 */ /* 0x000fca0000004100 */
[----:B------:R-:W-:-:S04]  /*9790*/  FMUL R32, R32, UR21 ;  /* 0x0000001520207c20 */ /* 0x000fc80008400000 */
[----:B------:R-:W-:Y:S01]  /*97a0*/  FFMA R32, R23, UR20, R32 ;  /* 0x0000001417207c23 */ /* 0x000fe20008000020 */
[----:B------:R-:W-:-:S04]  /*97b0*/  PRMT R23, RZ, 0x7610, R23 ;  /* 0x00007610ff177816 */ /* 0x000fc80000000017 */
[----:B0-----:R-:W-:-:S05]  /*97c0*/  F2FP.SATFINITE.E4M3.F32.PACK_AB_MERGE_C R33, RZ, R32, RZ ;  /* 0x00000020ff21723e */ /* 0x001fca00048070ff */
[----:B------:R0:W-:Y:S01]  /*97d0*/  @!P2 STG.E.U8 desc[UR14][R28.64+0x19], R33 ;  /* 0x000019211c00a986 */ /* 0x0001e2000c10110e */
[----:B------:R-:W-:Y:S05]  /*97e0*/  @P3 BRA `(.L_x_190) ;  /* 0x0000000000043947 */ /* 0x000fea0003800000 */
[----:B------:R0:W5:Y:S02]  /*97f0*/  LDG.E.U8 R23, desc[UR14][R26.64+0x18] ;  /* 0x0000180e1a177981 */ /* 0x000164000c1e1100 */
.L_x_190:
[----:B------:R-:W-:Y:S05]  /*9800*/  BSYNC B1 ;  /* 0x0000000000017941 */ /* 0x000fea0003800000 */
.L_x_189:
        /* <DEDUP_REMOVED lines=8> */
[----:B------:R-:W-:-:S05]  /*9890*/  F2FP.SATFINITE.E4M3.F32.PACK_AB_MERGE_C R23, RZ, R23, RZ ;  /* 0x00000017ff17723e */ /* 0x000fca00048070ff */
[----:B------:R0:W-:Y:S01]  /*98a0*/  @!P3 STG.E.U8 desc[UR14][R30.64+0x18], R23 ;  /* 0x000018171e00b986 */ /* 0x0001e2000c10110e */
[----:B------:R-:W-:Y:S05]  /*98b0*/  @P2 BRA `(.L_x_192) ;  /* 0x0000000000042947 */ /* 0x000fea0003800000 */
[----:B------:R0:W5:Y:S02]  /*98c0*/  LDG.E.U8 R22, desc[UR14][R26.64+0x19] ;  /* 0x0000190e1a167981 */ /* 0x000164000c1e1100 */
.L_x_192:
[----:B------:R-:W-:Y:S05]  /*98d0*/  BSYNC B1 ;  /* 0x0000000000017941 */ /* 0x000fea0003800000 */
.L_x_191:
        /* <DEDUP_REMOVED lines=12> */
.L_x_194:
[----:B------:R-:W-:Y:S05]  /*99a0*/  BSYNC B1 ;  /* 0x0000000000017941 */ /* 0x000fea0003800000 */
.L_x_193:
        /* <DEDUP_REMOVED lines=12> */
.L_x_196:
[----:B------:R-:W-:Y:S05]  /*9a70*/  BSYNC B1 ;  /* 0x0000000000017941 */ /* 0x000fea0003800000 */
.L_x_195:
        /* <DEDUP_REMOVED lines=12> */
.L_x_198:
[----:B------:R-:W-:Y:S05]  /*9b40*/  BSYNC B1 ;  /* 0x0000000000017941 */ /* 0x000fea0003800000 */
.L_x_197:
        /* <DEDUP_REMOVED lines=12> */
.L_x_200:
[----:B------:R-:W-:Y:S05]  /*9c10*/  BSYNC B1 ;  /* 0x0000000000017941 */ /* 0x000fea0003800000 */
.L_x_199:
        /* <DEDUP_REMOVED lines=12> */
.L_x_202:
[----:B------:R-:W-:Y:S05]  /*9ce0*/  BSYNC B1 ;  /* 0x0000000000017941 */ /* 0x000fea0003800000 */
.L_x_201:
        /* <DEDUP_REMOVED lines=12> */
.L_x_204:
[----:B------:R-:W-:Y:S05]  /*9db0*/  BSYNC B1 ;  /* 0x0000000000017941 */ /* 0x000fea0003800000 */
.L_x_203:
        /* <DEDUP_REMOVED lines=12> */
.L_x_206:
[----:B------:R-:W-:Y:S05]  /*9e80*/  BSYNC B1 ;  /* 0x0000000000017941 */ /* 0x000fea0003800000 */
.L_x_205:
        /* <DEDUP_REMOVED lines=12> */
.L_x_208:
[----:B------:R-:W-:Y:S05]  /*9f50*/  BSYNC B1 ;  /* 0x0000000000017941 */ /* 0x000fea0003800000 */
.L_x_207:
        /* <DEDUP_REMOVED lines=12> */
.L_x_210:
[----:B------:R-:W-:Y:S05]  /*a020*/  BSYNC B1 ;  /* 0x0000000000017941 */ /* 0x000fea0003800000 */
.L_x_209:
        /* <DEDUP_REMOVED lines=12> */
.L_x_212:
[----:B------:R-:W-:Y:S05]  /*a0f0*/  BSYNC B1 ;  /* 0x0000000000017941 */ /* 0x000fea0003800000 */
.L_x_211:
        /* <DEDUP_REMOVED lines=12> */
.L_x_214:
[----:B------:R-:W-:Y:S05]  /*a1c0*/  BSYNC B1 ;  /* 0x0000000000017941 */ /* 0x000fea0003800000 */
.L_x_213:
        /* <DEDUP_REMOVED lines=12> */
.L_x_216:
[----:B------:R-:W-:Y:S05]  /*a290*/  BSYNC B1 ;  /* 0x0000000000017941 */ /* 0x000fea0003800000 */
.L_x_215:
        /* <DEDUP_REMOVED lines=12> */
.L_x_218:
[----:B------:R-:W-:Y:S05]  /*a360*/  BSYNC B1 ;  /* 0x0000000000017941 */ /* 0x000fea0003800000 */
.L_x_217:
        /* <DEDUP_REMOVED lines=12> */
.L_x_220:
[----:B------:R-:W-:Y:S05]  /*a430*/  BSYNC B1 ;  /* 0x0000000000017941 */ /* 0x000fea0003800000 */
.L_x_219:
        /* <DEDUP_REMOVED lines=12> */
.L_x_222:
[----:B------:R-:W-:Y:S05]  /*a500*/  BSYNC B1 ;  /* 0x0000000000017941 */ /* 0x000fea0003800000 */
.L_x_221:
        /* <DEDUP_REMOVED lines=12> */
.L_x_224:
[----:B------:R-:W-:Y:S05]  /*a5d0*/  BSYNC B1 ;  /* 0x0000000000017941 */ /* 0x000fea0003800000 */
.L_x_223:
        /* <DEDUP_REMOVED lines=12> */
.L_x_226:
[----:B------:R-:W-:Y:S05]  /*a6a0*/  BSYNC B1 ;  /* 0x0000000000017941 */ /* 0x000fea0003800000 */
.L_x_225:
        /* <DEDUP_REMOVED lines=12> */
.L_x_228:
[----:B------:R-:W-:Y:S05]  /*a770*/  BSYNC B1 ;  /* 0x0000000000017941 */ /* 0x000fea0003800000 */
.L_x_227:
        /* <DEDUP_REMOVED lines=12> */
.L_x_230:
[----:B------:R-:W-:Y:S05]  /*a840*/  BSYNC B1 ;  /* 0x0000000000017941 */ /* 0x000fea0003800000 */
.L_x_229:
        /* <DEDUP_REMOVED lines=12> */
.L_x_232:
[----:B------:R-:W-:Y:S05]  /*a910*/  BSYNC B1 ;  /* 0x0000000000017941 */ /* 0x000fea0003800000 */
.L_x_231:
[----:B-----5:R-:W-:Y:S01]  /*a920*/  LOP3.LUT R2, R2, 0xff, RZ, 0xc0, !PT ;  /* 0x000000ff02027812 */ /* 0x020fe200078ec0ff */
[----:B------:R-:W-:Y:S01]  /*a930*/  BSSY B1, `(.L_x_233) ;  /* 0x000000b000017945 */ /* 0x000fe20003800000 */
[----:B------:R-:W-:Y:S02]  /*a940*/  ISETP.LT.OR P3, PT, R42, 0x49, !P0 ;  /* 0x000000492a00780c */ /* 0x000fe40004761670 */
[----:B------:R-:W-:-:S05]  /*a950*/  F2FP.F16.E4M3.UNPACK_B R2, R2 ;  /* 0x00000002ff02723e */ /* 0x000fca00020006ff */
[----:B------:R-:W-:-:S05]  /*a960*/  HADD2.F32 R2, -RZ, R2.H0_H0 ;  /* 0x20000002ff027230 */ /* 0x000fca0000004100 */
[----:B0-----:R-:W-:-:S04]  /*a970*/  FMUL R3, R2, UR21 ;  /* 0x0000001502037c20 */ /* 0x001fc80008400000 */
[----:B------:R-:W-:Y:S01]  /*a980*/  FFMA R3, R0, UR20, R3 ;  /* 0x0000001400037c23 */ /* 0x000fe20008000003 */
[----:B------:R-:W-:-:S04]  /*a990*/  PRMT R0, RZ, 0x7610, R0 ;  /* 0x00007610ff007816 */ /* 0x000fc80000000000 */
[----:B------:R-:W-:-:S05]  /*a9a0*/  F2FP.SATFINITE.E4M3.F32.PACK_AB_MERGE_C R3, RZ, R3, RZ ;  /* 0x00000003ff03723e */ /* 0x000fca00048070ff */
[----:B------:R0:W-:Y:S01]  /*a9b0*/  @!P2 STG.E.U8 desc[UR14][R30.64+0x41], R3 ;  /* 0x000041031e00a986 */ /* 0x0001e2000c10110e */
[----:B------:R-:W-:Y:S05]  /*a9c0*/  @P3 BRA `(.L_x_234) ;  /* 0x0000000000043947 */ /* 0x000fea0003800000 */
[----:B------:R0:W5:Y:S02]  /*a9d0*/  LDG.E.U8 R0, desc[UR14][R24.64+0x48] ;  /* 0x0000480e18007981 */ /* 0x000164000c1e1100 */
.L_x_234:
[----:B------:R-:W-:Y:S05]  /*a9e0*/  BSYNC B1 ;  /* 0x0000000000017941 */ /* 0x000fea0003800000 */
.L_x_233:
[----:B------:R-:W2:Y:S01]  /*a9f0*/  LDL.LU R2, [R1] ;  /* 0x0000000001027983 */ /* 0x000ea20000300800 */
[----:B-----5:R-:W-:Y:S01]  /*aa00*/  LOP3.LUT R0, R0, 0xff, RZ, 0xc0, !PT ;  /* 0x000000ff00007812 */ /* 0x020fe200078ec0ff */
[----:B------:R-:W-:Y:S01]  /*aa10*/  BSSY B1, `(.L_x_235) ;  /* 0x000000b000017945 */ /* 0x000fe20003800000 */
[----:B------:R-:W-:Y:S02]  /*aa20*/  ISETP.LT.OR P2, PT, R42, 0x4a, !P0 ;  /* 0x0000004a2a00780c */ /* 0x000fe40004741670 */
[----:B------:R-:W-:-:S05]  /*aa30*/  F2FP.F16.E4M3.UNPACK_B R0, R0 ;  /* 0x00000000ff00723e */ /* 0x000fca00020006ff */
[----:B------:R-:W-:-:S05]  /*aa40*/  HADD2.F32 R0, -RZ, R0.H0_H0 ;  /* 0x20000000ff007230 */ /* 0x000fca0000004100 */
[----:B------:R-:W-:-:S04]  /*aa50*/  FMUL R0, R0, UR21 ;  /* 0x0000001500007c20 */ /* 0x000fc80008400000 */
[----:B--2---:R-:W-:-:S05]  /*aa60*/  FFMA R0, R2, UR20, R0 ;  /* 0x0000001402007c23 */ /* 0x004fca0008000000 */
[----:B0-----:R-:W-:Y:S02]  /*aa70*/  F2FP.SATFINITE.E4M3.F32.PACK_AB_MERGE_C R3, RZ, R0, RZ ;  /* 0x00000000ff03723e */ /* 0x001fe400048070ff */
[----:B------:R-:W-:-:S03]  /*aa80*/  PRMT R0, RZ, 0x7610, R0 ;  /* 0x00007610ff007816 */ /* 0x000fc60000000000 */
[----:B------:R0:W-:Y:S01]  /*aa90*/  @!P3 STG.E.U8 desc[UR14][R28.64+0x48], R3 ;  /* 0x000048031c00b986 */ /* 0x0001e2000c10110e */
[----:B------:R-:W-:Y:S05]  /*aaa0*/  @P2 BRA `(.L_x_236) ;  /* 0x0000000000042947 */ /* 0x000fea0003800000 */
[----:B------:R2:W5:Y:S02]  /*aab0*/  LDG.E.U8 R0, desc[UR14][R24.64+0x49] ;  /* 0x0000490e18007981 */ /* 0x000564000c1e1100 */
.L_x_236:
[----:B------:R-:W-:Y:S05]  /*aac0*/  BSYNC B1 ;  /* 0x0000000000017941 */ /* 0x000fea0003800000 */
.L_x_235:
[----:B------:R-:W3:Y:S01]  /*aad0*/  LDL.LU R2, [R1+0x4] ;  /* 0x0000040001027983 */ /* 0x000ee20000300800 */
[----:B-----5:R-:W-:Y:S01]  /*aae0*/  LOP3.LUT R0, R0, 0xff, RZ, 0xc0, !PT ;  /* 0x000000ff00007812 */ /* 0x020fe200078ec0ff */
[----:B------:R-:W-:Y:S01]  /*aaf0*/  BSSY B1, `(.L_x_237) ;  /* 0x000000b000017945 */ /* 0x000fe20003800000 */
[----:B------:R-:W-:Y:S02]  /*ab00*/  ISETP.LT.OR P3, PT, R42, 0x49, !P1 ;  /* 0x000000492a00780c */ /* 0x000fe40004f61670 */
[----:B------:R-:W-:-:S05]  /*ab10*/  F2FP.F16.E4M3.UNPACK_B R0, R0 ;  /* 0x00000000ff00723e */ /* 0x000fca00020006ff */
[----:B------:R-:W-:-:S05]  /*ab20*/  HADD2.F32 R0, -RZ, R0.H0_H0 ;  /* 0x20000000ff007230 */ /* 0x000fca0000004100 */
[----:B------:R-:W-:-:S04]  /*ab30*/  FMUL R0, R0, UR21 ;  /* 0x0000001500007c20 */ /* 0x000fc80008400000 */
[----:B---3--:R-:W-:-:S05]  /*ab40*/  FFMA R0, R2, UR20, R0 ;  /* 0x0000001402007c23 */ /* 0x008fca0008000000 */
[----:B0-----:R-:W-:Y:S02]  /*ab50*/  F2FP.SATFINITE.E4M3.F32.PACK_AB_MERGE_C R3, RZ, R0, RZ ;  /* 0x00000000ff03723e */ /* 0x001fe400048070ff */
[----:B------:R-:W-:-:S03]  /*ab60*/  PRMT R0, RZ, 0x7610, R0 ;  /* 0x00007610ff007816 */ /* 0x000fc60000000000 */
[----:B------:R0:W-:Y:S01]  /*ab70*/  @!P2 STG.E.U8 desc[UR14][R28.64+0x49], R3 ;  /* 0x000049031c00a986 */ /* 0x0001e2000c10110e */
[----:B------:R-:W-:Y:S05]  /*ab80*/  @P3 BRA `(.L_x_238) ;  /* 0x0000000000043947 */ /* 0x000fea0003800000 */
[----:B------:R3:W5:Y:S02]  /*ab90*/  LDG.E.U8 R0, desc[UR14][R26.64+0x48] ;  /* 0x0000480e1a007981 */ /* 0x000764000c1e1100 */
.L_x_238:
[----:B------:R-:W-:Y:S05]  /*aba0*/  BSYNC B1 ;  /* 0x0000000000017941 */ /* 0x000fea0003800000 */
.L_x_237:
[----:B------:R-:W2:Y:S01]  /*abb0*/  LDL.LU R2, [R1+0x8] ;  /* 0x0000080001027983 */ /* 0x000ea20000300800 */
        /* <DEDUP_REMOVED lines=12> */
.L_x_240:
[----:B------:R-:W-:Y:S05]  /*ac80*/  BSYNC B1 ;  /* 0x0000000000017941 */ /* 0x000fea0003800000 */
.L_x_239:
        /* <DEDUP_REMOVED lines=13> */
.L_x_242:
[----:B------:R-:W-:Y:S05]  /*ad60*/  BSYNC B1 ;  /* 0x0000000000017941 */ /* 0x000fea0003800000 */
.L_x_241:
        /* <DEDUP_REMOVED lines=13> */
.L_x_244:
[----:B------:R-:W-:Y:S05]  /*ae40*/  BSYNC B1 ;  /* 0x0000000000017941 */ /* 0x000fea0003800000 */
.L_x_243:
        /* <DEDUP_REMOVED lines=13> */
.L_x_246:
[----:B------:R-:W-:Y:S05]  /*af20*/  BSYNC B1 ;  /* 0x0000000000017941 */ /* 0x000fea0003800000 */
.L_x_245:
        /* <DEDUP_REMOVED lines=13> */
.L_x_248:
[----:B------:R-:W-:Y:S05]  /*b000*/  BSYNC B1 ;  /* 0x0000000000017941 */ /* 0x000fea0003800000 */
.L_x_247:
        /* <DEDUP_REMOVED lines=13> */
.L_x_250:
[----:B------:R-:W-:Y:S05]  /*b0e0*/  BSYNC B1 ;  /* 0x0000000000017941 */ /* 0x000fea0003800000 */
.L_x_249:
        /* <DEDUP_REMOVED lines=13> */
.L_x_252:
[----:B------:R-:W-:Y:S05]  /*b1c0*/  BSYNC B1 ;  /* 0x0000000000017941 */ /* 0x000fea0003800000 */
.L_x_251:
        /* <DEDUP_REMOVED lines=13> */
.L_x_254:
[----:B------:R-:W-:Y:S05]  /*b2a0*/  BSYNC B1 ;  /* 0x0000000000017941 */ /* 0x000fea0003800000 */
.L_x_253:
        /* <DEDUP_REMOVED lines=13> */
.L_x_256:
[----:B------:R-:W-:Y:S05]  /*b380*/  BSYNC B1 ;  /* 0x0000000000017941 */ /* 0x000fea0003800000 */
.L_x_255:
        /* <DEDUP_REMOVED lines=13> */
.L_x_258:
[----:B------:R-:W-:Y:S05]  /*b460*/  BSYNC B1 ;  /* 0x0000000000017941 */ /* 0x000fea0003800000 */
.L_x_257:
        /* <DEDUP_REMOVED lines=13> */
.L_x_260:
[----:B------:R-:W-:Y:S05]  /*b540*/  BSYNC B1 ;  /* 0x0000000000017941 */ /* 0x000fea0003800000 */
.L_x_259:
        /* <DEDUP_REMOVED lines=13> */
.L_x_262:
[----:B------:R-:W-:Y:S05]  /*b620*/  BSYNC B1 ;  /* 0x0000000000017941 */ /* 0x000fea0003800000 */
.L_x_261:
        /* <DEDUP_REMOVED lines=13> */
.L_x_264:
[----:B------:R-:W-:Y:S05]  /*b700*/  BSYNC B1 ;  /* 0x0000000000017941 */ /* 0x000fea0003800000 */
.L_x_263:
        /* <DEDUP_REMOVED lines=13> */
.L_x_266:
[----:B------:R-:W-:Y:S05]  /*b7e0*/  BSYNC B1 ;  /* 0x0000000000017941 */ /* 0x000fea0003800000 */
.L_x_265:
        /* <DEDUP_REMOVED lines=13> */
.L_x_268:
[----:B------:R-:W-:Y:S05]  /*b8c0*/  BSYNC B1 ;  /* 0x0000000000017941 */ /* 0x000fea0003800000 */
.L_x_267:
        /* <DEDUP_REMOVED lines=13> */
.L_x_270:
[----:B------:R-:W-:Y:S05]  /*b9a0*/  BSYNC B1 ;  /* 0x0000000000017941 */ /* 0x000fea0003800000 */
.L_x_269:
        /* <DEDUP_REMOVED lines=13> */
.L_x_272:
[----:B------:R-:W-:Y:S05]  /*ba80*/  BSYNC B1 ;  /* 0x0000000000017941 */ /* 0x000fea0003800000 */
.L_x_271:
        /* <DEDUP_REMOVED lines=13> */
.L_x_274:
[----:B------:R-:W-:Y:S05]  /*bb60*/  BSYNC B1 ;  /* 0x0000000000017941 */ /* 0x000fea0003800000 */
.L_x_273:
        /* <DEDUP_REMOVED lines=13> */
.L_x_276:
[----:B------:R-:W-:Y:S05]  /*bc40*/  BSYNC B1 ;  /* 0x0000000000017941 */ /* 0x000fea0003800000 */
.L_x_275:
        /* <DEDUP_REMOVED lines=13> */
.L_x_278:
[----:B------:R-:W-:Y:S05]  /*bd20*/  BSYNC B1 ;  /* 0x0000000000017941 */ /* 0x000fea0003800000 */
.L_x_277:
        /* <DEDUP_REMOVED lines=13> */
.L_x_280:
[----:B------:R-:W-:Y:S05]  /*be00*/  BSYNC B1 ;  /* 0x0000000000017941 */ /* 0x000fea0003800000 */
.L_x_279:
        /* <DEDUP_REMOVED lines=13> */
.L_x_282:
[----:B------:R-:W-:Y:S05]  /*bee0*/  BSYNC B1 ;  /* 0x0000000000017941 */ /* 0x000fea0003800000 */
.L_x_281:
        /* <DEDUP_REMOVED lines=13> */
.L_x_284:
[----:B------:R-:W-:Y:S05]  /*bfc0*/  BSYNC B1 ;  /* 0x0000000000017941 */ /* 0x000fea0003800000 */
.L_x_283:
        /* <DEDUP_REMOVED lines=13> */
.L_x_286:
[----:B------:R-:W-:Y:S05]  /*c0a0*/  BSYNC B1 ;  /* 0x0000000000017941 */ /* 0x000fea0003800000 */
.L_x_285:
        /* <DEDUP_REMOVED lines=13> */
.L_x_288:
[----:B------:R-:W-:Y:S05]  /*c180*/  BSYNC B1 ;  /* 0x0000000000017941 */ /* 0x000fea0003800000 */
.L_x_287:
[----:B------:R-:W-:Y:S05]  /*c190*/  @P1 BRA `(.L_x_289) ;  /* 0x0000002000a41947 */ /* 0x000fea0003800000 */
[----:B------:R-:W2:Y:S01]  /*c1a0*/  LDL.LU R2, [R1+0x6c] ;  /* 0x00006c0001027983 */ /* 0x000ea20000300800 */
[----:B-----5:R-:W-:-:S04]  /*c1b0*/  LOP3.LUT R0, R0, 0xff, RZ, 0xc0, !PT ;  /* 0x000000ff00007812 */ /* 0x020fc800078ec0ff */
[----:B------:R-:W-:-:S05]  /*c1c0*/  F2FP.F16.E4M3.UNPACK_B R0, R0 ;  /* 0x00000000ff00723e */ /* 0x000fca00020006ff */
[----:B------:R-:W-:-:S05]  /*c1d0*/  HADD2.F32 R0, -RZ, R0.H0_H0 ;  /* 0x20000000ff007230 */ /* 0x000fca0000004100 */
[----:B------:R-:W-:-:S04]  /*c1e0*/  FMUL R0, R0, UR21 ;  /* 0x0000001500007c20 */ /* 0x000fc80008400000 */
[----:B--2---:R-:W-:-:S05]  /*c1f0*/  FFMA R0, R2, UR20, R0 ;  /* 0x0000001402007c23 */ /* 0x004fca0008000000 */
[----:B0-----:R-:W-:-:S05]  /*c200*/  F2FP.SATFINITE.E4M3.F32.PACK_AB_MERGE_C R3, RZ, R0, RZ ;  /* 0x00000000ff03723e */ /* 0x001fca00048070ff */
[----:B------:R0:W-:Y:S01]  /*c210*/  STG.E.U8 desc[UR14][R30.64+0x79], R3 ;  /* 0x000079031e007986 */ /* 0x0001e2000c10110e */
[----:B------:R-:W-:Y:S05]  /*c220*/  BRA `(.L_x_289) ;  /* 0x0000002000807947 */ /* 0x000fea0003800000 */
.L_x_32:
[----:B------:R-:W-:Y:S01]  /*c230*/  ISETP.GE.AND P3, PT, R41, 0x1, PT ;  /* 0x000000012900780c */ /* 0x000fe20003f66270 */
[----:B------:R-:W-:Y:S01]  /*c240*/  FMUL R227, R227, UR20 ;  /* 0x00000014e3e37c20 */ /* 0x000fe20008400000 */
[----:B------:R-:W-:Y:S01]  /*c250*/  ISETP.GE.AND P2, PT, R41, 0x9, PT ;  /* 0x000000092900780c */ /* 0x000fe20003f46270 */
[----:B------:R-:W-:Y:S01]  /*c260*/  FMUL R228, R228, UR20 ;  /* 0x00000014e4e47c20 */ /* 0x000fe20008400000 */
[C---:B------:R-:W-:Y:S01]  /*c270*/  ISETP.LT.OR P0, PT, R42.reuse, 0x1, !P3 ;  /* 0x000000012a00780c */ /* 0x040fe20005f01670 */
[----:B------:R-:W-:Y:S01]  /*c280*/  FMUL R225, R225, UR20 ;  /* 0x00000014e1e17c20 */ /* 0x000fe20008400000 */
[----:B------:R-:W-:Y:S01]  /*c290*/  ISETP.LT.OR P1, PT, R42, 0x2, !P3 ;  /* 0x000000022a00780c */ /* 0x000fe20005f21670 */
[----:B------:R-:W-:Y:S01]  /*c2a0*/  FMUL R226, R226, UR20 ;  /* 0x00000014e2e27c20 */ /* 0x000fe20008400000 */
[----:B------:R-:W-:Y:S02]  /*c2b0*/  ISETP.LT.OR P6, PT, R42, 0x2, !P2 ;  /* 0x000000022a00780c */ /* 0x000fe400057c1670 */
[----:B------:R-:W-:-:S02]  /*c2c0*/  F2FP.SATFINITE.E4M3.F32.PACK_AB_MERGE_C R33, RZ, R228, RZ ;  /* 0x000000e4ff21723e */ /* 0x000fc400048070ff */
[----:B------:R-:W-:Y:S02]  /*c2d0*/  F2FP.SATFINITE.E4M3.F32.PACK_AB_MERGE_C R227, RZ, R227, RZ ;  /* 0x000000e3ffe3723e */ /* 0x000fe400048070ff */
[C---:B------:R-:W-:Y:S02]  /*c2e0*/  ISETP.LT.OR P5, PT, R42.reuse, 0x1, !P2 ;  /* 0x000000012a00780c */ /* 0x040fe400057a1670 */
[----:B------:R-:W-:Y:S01]  /*c2f0*/  F2FP.SATFINITE.E4M3.F32.PACK_AB_MERGE_C R225, RZ, R225, RZ ;  /* 0x000000e1ffe1723e */ /* 0x000fe200048070ff */
[----:B------:R0:W-:Y:S01]  /*c300*/  @!P0 STG.E.U8 desc[UR14][R24.64], R33 ;  /* 0x0000002118008986 */ /* 0x0001e2000c10110e */
[----:B------:R-:W-:Y:S01]  /*c310*/  ISETP.LT.OR P0, PT, R42, 0x9, !P3 ;  /* 0x000000092a00780c */ /* 0x000fe20005f01670 */
[----:B------:R-:W-:Y:S01]  /*c320*/  FMUL R224, R224, UR20 ;  /* 0x00000014e0e07c20 */ /* 0x000fe20008400000 */
[----:B------:R-:W-:Y:S01]  /*c330*/  F2FP.SATFINITE.E4M3.F32.PACK_AB_MERGE_C R35, RZ, R226, RZ ;  /* 0x000000e2ff23723e */ /* 0x000fe200048070ff */
[----:B------:R-:W-:Y:S01]  /*c340*/  @!P1 STG.E.U8 desc[UR14][R24.64+0x1], R227 ;  /* 0x000001e318009986 */ /* 0x000fe2000c10110e */
[----:B------:R-:W-:-:S03]  /*c350*/  ISETP.LT.OR P1, PT, R42, 0xa, !P3 ;  /* 0x0000000a2a00780c */ /* 0x000fc60005f21670 */
[----:B------:R-:W-:Y:S01]  /*c360*/  @!P6 STG.E.U8 desc[UR14][R26.64+0x1], R225 ;  /* 0x000001e11a00e986 */ /* 0x000fe2000c10110e */
[----:B------:R-:W-:Y:S01]  /*c370*/  ISETP.LT.OR P6, PT, R42, 0xa, !P2 ;  /* 0x0000000a2a00780c */ /* 0x000fe200057c1670 */
[----:B------:R-:W-:Y:S01]  /*c380*/  FMUL R223, R223, UR20 ;  /* 0x00000014dfdf7c20 */ /* 0x000fe20008400000 */
[----:B------:R-:W-:Y:S01]  /*c390*/  FMUL R221, R221, UR20 ;  /* 0x00000014dddd7c20 */ /* 0x000fe20008400000 */
[----:B------:R2:W-:Y:S01]  /*c3a0*/  @!P5 STG.E.U8 desc[UR14][R26.64], R35 ;  /* 0x000000231a00d986 */ /* 0x0005e2000c10110e */
[----:B0-----:R-:W-:Y:S02]  /*c3b0*/  F2FP.SATFINITE.E4M3.F32.PACK_AB_MERGE_C R33, RZ, R224, RZ ;  /* 0x000000e0ff21723e */ /* 0x001fe400048070ff */
[----:B------:R-:W-:Y:S01]  /*c3c0*/  F2FP.SATFINITE.E4M3.F32.PACK_AB_MERGE_C R223, RZ, R223, RZ ;  /* 0x000000dfffdf723e */ /* 0x000fe200048070ff */
[----:B------:R-:W-:Y:S01]  /*c3d0*/  FMUL R222, R222, UR20 ;  /* 0x00000014dede7c20 */ /* 0x000fe20008400000 */
[----:B------:R-:W-:Y:S01]  /*c3e0*/  ISETP.LT.OR P5, PT, R42, 0x9, !P2 ;  /* 0x000000092a00780c */ /* 0x000fe200057a1670 */
[----:B------:R-:W-:Y:S01]  /*c3f0*/  FMUL R220, R220, UR20 ;  /* 0x00000014dcdc7c20 */ /* 0x000fe20008400000 */
[----:B------:R-:W-:Y:S01]  /*c400*/  F2FP.SATFINITE.E4M3.F32.PACK_AB_MERGE_C R221, RZ, R221, RZ ;  /* 0x000000ddffdd723e */ /* 0x000fe200048070ff */
[----:B------:R0:W-:Y:S01]  /*c410*/  @!P0 STG.E.U8 desc[UR14][R24.64+0x8], R33 ;  /* 0x0000082118008986 */ /* 0x0001e2000c10110e */
[----:B------:R-:W-:-:S03]  /*c420*/  ISETP.LT.OR P0, PT, R42, 0x11, !P3 ;  /* 0x000000112a00780c */ /* 0x000fc60005f01670 */
[----:B------:R-:W-:Y:S01]  /*c430*/  @!P1 STG.E.U8 desc[UR14][R24.64+0x9], R223 ;  /* 0x000009df18009986 */ /* 0x000fe2000c10110e */
[----:B------:R-:W-:-:S03]  /*c440*/  ISETP.LT.OR P1, PT, R42, 0x12, !P3 ;  /* 0x000000122a00780c */ /* 0x000fc60005f21670 */
[----:B------:R-:W-:Y:S01]  /*c450*/  @!P6 STG.E.U8 desc[UR14][R26.64+0x9], R221 ;  /* 0x000009dd1a00e986 */ /* 0x000fe2000c10110e */
[C---:B------:R-:W-:Y:S01]  /*c460*/  ISETP.LT.OR P6, PT, R42.reuse, 0x12, !P2 ;  /* 0x000000122a00780c */ /* 0x040fe200057c1670 */
[----:B------:R-:W-:Y:S01]  /*c470*/  FMUL R219, R219, UR20 ;  /* 0x00000014dbdb7c20 */ /* 0x000fe20008400000 */
[----:B--2---:R-:W-:Y:S01]  /*c480*/  F2FP.SATFINITE.E4M3.F32.PACK_AB_MERGE_C R35, RZ, R222, RZ ;  /* 0x000000deff23723e */ /* 0x004fe200048070ff */
[----:B------:R-:W-:Y:S01]  /*c490*/  FMUL R217, R217, UR20 ;  /* 0x00000014d9d97c20 */ /* 0x000fe20008400000 */
[----:B0-----:R-:W-:Y:S01]  /*c4a0*/  F2FP.SATFINITE.E4M3.F32.PACK_AB_MERGE_C R33, RZ, R220, RZ ;  /* 0x000000dcff21723e */ /* 0x001fe200048070ff */
[----:B------:R-:W2:Y:S01]  /*c4b0*/  LDL.LU R226, [R1+0x8] ;  /* 0x0000080001e27983 */ /* 0x000ea20000300800 */
[----:B------:R-:W-:Y:S02]  /*c4c0*/  F2FP.SATFINITE.E4M3.F32.PACK_AB_MERGE_C R219, RZ, R219, RZ ;  /* 0x000000dbffdb723e */ /* 0x000fe400048070ff */
[----:B------:R-:W-:Y:S01]  /*c4d0*/  F2FP.SATFINITE.E4M3.F32.PACK_AB_MERGE_C R217, RZ, R217, RZ ;  /* 0x000000d9ffd9723e */ /* 0x000fe200048070ff */
[----:B------:R0:W-:Y:S01]  /*c4e0*/  @!P5 STG.E.U8 desc[UR14][R26.64+0x8], R35 ;  /* 0x000008231a00d986 */ /* 0x0001e2000c10110e */
[----:B------:R-:W-:Y:S01]  /*c4f0*/  ISETP.LT.OR P5, PT, R42, 0x11, !P2 ;  /* 0x000000112a00780c */ /* 0x000fe200057a1670 */
[----:B------:R-:W-:-:S02]  /*c500*/  FMUL R218, R218, UR20 ;  /* 0x00000014dada7c20 */ /* 0x000fc40008400000 */
[----:B------:R-:W3:Y:S04]  /*c510*/  LDL.LU R227, [R1+0x4] ;  /* 0x0000040001e37983 */ /* 0x000ee80000300800 */
[----:B------:R-:W4:Y:S04]  /*c520*/  LDL.LU R225, [R1] ;  /* 0x0000000001e17983 */ /* 0x000f280000300800 */
[----:B------:R1:W-:Y:S01]  /*c530*/  @!P0 STG.E.U8 desc[UR14][R24.64+0x10], R33 ;  /* 0x0000102118008986 */ /* 0x0003e2000c10110e */
[----:B------:R-:W-:-:S03]  /*c540*/  ISETP.LT.OR P0, PT, R42, 0x19, !P3 ;  /* 0x000000192a00780c */ /* 0x000fc60005f01670 */
[----:B------:R-:W-:Y:S01]  /*c550*/  @!P1 STG.E.U8 desc[UR14][R24.64+0x11], R219 ;  /* 0x000011db18009986 */ /* 0x000fe2000c10110e */
[----:B------:R-:W-:-:S03]  /*c560*/  ISETP.LT.OR P1, PT, R42, 0x1a, !P3 ;  /* 0x0000001a2a00780c */ /* 0x000fc60005f21670 */
[----:B------:R-:W-:Y:S01]  /*c570*/  @!P6 STG.E.U8 desc[UR14][R26.64+0x11], R217 ;  /* 0x000011d91a00e986 */ /* 0x000fe2000c10110e */
[----:B------:R-:W-:Y:S01]  /*c580*/  ISETP.LT.OR P6, PT, R42, 0x1a, !P2 ;  /* 0x0000001a2a00780c */ /* 0x000fe200057c1670 */
[----:B------:R-:W-:Y:S01]  /*c590*/  FMUL R216, R216, UR20 ;  /* 0x00000014d8d87c20 */ /* 0x000fe20008400000 */
[----:B0-----:R-:W-:Y:S01]  /*c5a0*/  F2FP.SATFINITE.E4M3.F32.PACK_AB_MERGE_C R35, RZ, R218, RZ ;  /* 0x000000daff23723e */ /* 0x001fe200048070ff */
[----:B------:R-:W-:Y:S01]  /*c5b0*/  FMUL R215, R215, UR20 ;  /* 0x00000014d7d77c20 */ /* 0x000fe20008400000 */
[----:B------:R-:W-:Y:S01]  /*c5c0*/  FMUL R213, R213, UR20 ;  /* 0x00000014d5d57c20 */ /* 0x000fe20008400000 */
[----:B------:R-:W-:Y:S01]  /*c5d0*/  FMUL R214, R214, UR20 ;  /* 0x00000014d6d67c20 */ /* 0x000fe20008400000 */
[----:B-1----:R-:W-:Y:S01]  /*c5e0*/  F2FP.SATFINITE.E4M3.F32.PACK_AB_MERGE_C R33, RZ, R216, RZ ;  /* 0x000000d8ff21723e */ /* 0x002fe200048070ff */
[----:B------:R0:W-:Y:S01]  /*c5f0*/  @!P5 STG.E.U8 desc[UR14][R26.64+0x10], R35 ;  /* 0x000010231a00d986 */ /* 0x0001e2000c10110e */
[----:B------:R-:W-:Y:S02]  /*c600*/  F2FP.SATFINITE.E4M3.F32.PACK_AB_MERGE_C R215, RZ, R215, RZ ;  /* 0x000000d7ffd7723e */ /* 0x000fe400048070ff */
        /* <DEDUP_REMOVED lines=12> */
[----:B-1----:R-:W-:Y:S01]  /*c6d0*/  F2FP.SATFINITE.E4M3.F32.PACK_AB_MERGE_C R33, RZ, R212, RZ ;  /* 0x000000d4ff21723e */ /* 0x002fe200048070ff */
[----:B------:R-:W-:Y:S01]  /*c6e0*/  FMUL R210, R210, UR20 ;  /* 0x00000014d2d27c20 */ /* 0x000fe20008400000 */
[----:B------:R-:W-:Y:S01]  /*c6f0*/  F2FP.SATFINITE.E4M3.F32.PACK_AB_MERGE_C R211, RZ, R211, RZ ;  /* 0x000000d3ffd3723e */ /* 0x000fe200048070ff */
[----:B------:R0:W-:Y:S01]  /*c700*/  @!P5 STG.E.U8 desc[UR14][R26.64+0x18], R35 ;  /* 0x000018231a00d986 */ /* 0x0001e2000c10110e */
[C---:B------:R-:W-:Y:S02]  /*c710*/  ISETP.LT.OR P5, PT, R42.reuse, 0x21, !P2 ;  /* 0x000000212a00780c */ /* 0x040fe400057a1670 */
        /* <DEDUP_REMOVED lines=111> */
[C---:B------:R-:W-:Y:S01]  /*ce10*/  ISETP.LT.OR P5, PT, R42.reuse, 0x59, !P2 ;  /* 0x000000592a00780c */ /* 0x040fe200057a1670 */
[----:B------:R-:W-:Y:S01]  /*ce20*/  FMUL R179, R179, UR20 ;  /* 0x00000014b3b37c20 */ /* 0x000fe20008400000 */
[----:B------:R-:W-:Y:S01]  /*ce30*/  F2FP.SATFINITE.E4M3.F32.PACK_AB_MERGE_C R181, RZ, R181, RZ ;  /* 0x000000b5ffb5723e */ /* 0x000fe200048070ff */
[----:B------:R1:W-:Y:S04]  /*ce40*/  @!P0 STG.E.U8 desc[UR14][R24.64+0x58], R33 ;  /* 0x0000582118008986 */ /* 0x0003e8000c10110e */
[----:B------:R-:W-:Y:S04]  /*ce50*/  @!P1 STG.E.U8 desc[UR14][R24.64+0x59], R183 ;  /* 0x000059b718009986 */ /* 0x000fe8000c10110e */
[----:B------:R-:W-:Y:S01]  /*ce60*/  @!P6 STG.E.U8 desc[UR14][R26.64+0x59], R181 ;  /* 0x000059b51a00e986 */ /* 0x000fe2000c10110e */
[----:B------:R-:W-:-:S02]  /*ce70*/  ISETP.LT.OR P6, PT, R42, 0x62, !P3 ;  /* 0x000000622a00780c */ /* 0x000fc40005fc1670 */
[----:B0-----:R-:W-:Y:S01]  /*ce80*/  F2FP.SATFINITE.E4M3.F32.PACK_AB_MERGE_C R35, RZ, R182, RZ ;  /* 0x000000b6ff23723e */ /* 0x001fe200048070ff */
[----:B------:R-:W-:Y:S01]  /*ce90*/  FMUL R180, R180, UR20 ;  /* 0x00000014b4b47c20 */ /* 0x000fe20008400000 */
[----:B------:R-:W-:Y:S01]  /*cea0*/  F2FP.SATFINITE.E4M3.F32.PACK_AB_MERGE_C R179, RZ, R179, RZ ;  /* 0x000000b3ffb3723e */ /* 0x000fe200048070ff */
[----:B------:R-:W-:Y:S01]  /*ceb0*/  FMUL R178, R178, UR20 ;  /* 0x00000014b2b27c20 */ /* 0x000fe20008400000 */
[----:B------:R-:W-:Y:S01]  /*cec0*/  FMUL R177, R177, UR20 ;  /* 0x00000014b1b17c20 */ /* 0x000fe20008400000 */
[----:B------:R0:W-:Y:S01]  /*ced0*/  @!P5 STG.E.U8 desc[UR14][R26.64+0x58], R35 ;  /* 0x000058231a00d986 */ /* 0x0001e2000c10110e */
[C---:B------:R-:W-:Y:S02]  /*cee0*/  ISETP.LT.OR P5, PT, R42.reuse, 0x61, !P3 ;  /* 0x000000612a00780c */ /* 0x040fe40005fa1670 */
[----:B------:R-:W-:Y:S01]  /*cef0*/  ISETP.LT.OR P0, PT, R42, 0x61, !P2 ;  /* 0x000000612a00780c */ /* 0x000fe20005701670 */
[----:B------:R-:W-:Y:S01]  /*cf00*/  FMUL R176, R176, UR20 ;  /* 0x00000014b0b07c20 */ /* 0x000fe20008400000 */
[C---:B------:R-:W-:Y:S01]  /*cf10*/  ISETP.LT.OR P1, PT, R42.reuse, 0x62, !P2 ;  /* 0x000000622a00780c */ /* 0x040fe20005721670 */
[----:B------:R-:W-:Y:S01]  /*cf20*/  @!P6 STG.E.U8 desc[UR14][R24.64+0x61], R179 ;  /* 0x000061b31800e986 */ /* 0x000fe2000c10110e */
[----:B------:R-:W-:-:S02]  /*cf30*/  ISETP.LT.OR P6, PT, R42, 0x69, !P3 ;  /* 0x000000692a00780c */ /* 0x000fc40005fc1670 */
[----:B-1----:R-:W-:Y:S01]  /*cf40*/  F2FP.SATFINITE.E4M3.F32.PACK_AB_MERGE_C R33, RZ, R180, RZ ;  /* 0x000000b4ff21723e */ /* 0x002fe200048070ff */
[----:B------:R-:W-:Y:S01]  /*cf50*/  FMUL R175, R175, UR20 ;  /* 0x00000014afaf7c20 */ /* 0x000fe20008400000 */
[----:B------:R-:W-:Y:S01]  /*cf60*/  F2FP.SATFINITE.E4M3.F32.PACK_AB_MERGE_C R177, RZ, R177, RZ ;  /* 0x000000b1ffb1723e */ /* 0x000fe200048070ff */
[----:B------:R-:W-:Y:S01]  /*cf70*/  FMUL R174, R174, UR20 ;  /* 0x00000014aeae7c20 */ /* 0x000fe20008400000 */
[----:B0-----:R-:W-:Y:S01]  /*cf80*/  F2FP.SATFINITE.E4M3.F32.PACK_AB_MERGE_C R35, RZ, R178, RZ ;  /* 0x000000b2ff23723e */ /* 0x001fe200048070ff */
[----:B------:R0:W-:Y:S01]  /*cf90*/  @!P5 STG.E.U8 desc[UR14][R24.64+0x60], R33 ;  /* 0x000060211800d986 */ /* 0x0001e2000c10110e */
[----:B------:R-:W-:-:S03]  /*cfa0*/  F2FP.SATFINITE.E4M3.F32.PACK_AB_MERGE_C R37, RZ, R176, RZ ;  /* 0x000000b0ff25723e */ /* 0x000fc600048070ff */
[----:B------:R1:W-:Y:S01]  /*cfb0*/  @!P0 STG.E.U8 desc[UR14][R26.64+0x60], R35 ;  /* 0x000060231a008986 */ /* 0x0003e2000c10110e */
[----:B------:R-:W-:-:S03]  /*cfc0*/  ISETP.LT.OR P0, PT, R42, 0x6a, !P3 ;  /* 0x0000006a2a00780c */ /* 0x000fc60005f01670 */
[----:B------:R-:W-:Y:S01]  /*cfd0*/  @!P1 STG.E.U8 desc[UR14][R26.64+0x61], R177 ;  /* 0x000061b11a009986 */ /* 0x000fe2000c10110e */
[C---:B------:R-:W-:Y:S02]  /*cfe0*/  ISETP.LT.OR P1, PT, R42.reuse, 0x69, !P2 ;  /* 0x000000692a00780c */ /* 0x040fe40005721670 */
[C---:B------:R-:W-:Y:S01]  /*cff0*/  ISETP.LT.OR P5, PT, R42.reuse, 0x6a, !P2 ;  /* 0x0000006a2a00780c */ /* 0x040fe200057a1670 */
[----:B------:R-:W-:Y:S01]  /*d000*/  @!P6 STG.E.U8 desc[UR14][R24.64+0x68], R37 ;  /* 0x000068251800e986 */ /* 0x000fe2000c10110e */
[----:B------:R-:W-:Y:S01]  /*d010*/  ISETP.LT.OR P6, PT, R42, 0x71, !P3 ;  /* 0x000000712a00780c */ /* 0x000fe20005fc1670 */
[----:B------:R-:W-:Y:S01]  /*d020*/  FMUL R173, R173, UR20 ;  /* 0x00000014adad7c20 */ /* 0x000fe20008400000 */
[----:B------:R-:W-:Y:S01]  /*d030*/  F2FP.SATFINITE.E4M3.F32.PACK_AB_MERGE_C R175, RZ, R175, RZ ;  /* 0x000000afffaf723e */ /* 0x000fe200048070ff */
[----:B------:R-:W-:Y:S01]  /*d040*/  FMUL R172, R172, UR20 ;  /* 0x00000014acac7c20 */ /* 0x000fe20008400000 */
[----:B0-----:R-:W-:Y:S01]  /*d050*/  F2FP.SATFINITE.E4M3.F32.PACK_AB_MERGE_C R33, RZ, R174, RZ ;  /* 0x000000aeff21723e */ /* 0x001fe200048070ff */
[----:B------:R-:W-:Y:S01]  /*d060*/  FMUL R171, R171, UR20 ;  /* 0x00000014abab7c20 */ /* 0x000fe20008400000 */
[----:B------:R-:W-:Y:S01]  /*d070*/  F2FP.SATFINITE.E4M3.F32.PACK_AB_MERGE_C R173, RZ, R173, RZ ;  /* 0x000000adffad723e */ /* 0x000fe200048070ff */
[----:B------:R-:W-:Y:S01]  /*d080*/  @!P0 STG.E.U8 desc[UR14][R24.64+0x69], R175 ;  /* 0x000069af18008986 */ /* 0x000fe2000c10110e */
[----:B-1----:R-:W-:-:S02]  /*d090*/  F2FP.SATFINITE.E4M3.F32.PACK_AB_MERGE_C R35, RZ, R172, RZ ;  /* 0x000000acff23723e */ /* 0x002fc400048070ff */
[C---:B------:R-:W-:Y:S01]  /*d0a0*/  ISETP.LT.OR P0, PT, R42.reuse, 0x72, !P3 ;  /* 0x000000722a00780c */ /* 0x040fe20005f01670 */
[----:B------:R0:W-:Y:S01]  /*d0b0*/  @!P1 STG.E.U8 desc[UR14][R26.64+0x68], R33 ;  /* 0x000068211a009986 */ /* 0x0001e2000c10110e */
[----:B------:R-:W-:Y:S01]  /*d0c0*/  ISETP.LT.OR P1, PT, R42, 0x71, !P2 ;  /* 0x000000712a00780c */ /* 0x000fe20005721670 */
[----:B------:R-:W-:Y:S02]  /*d0d0*/  FMUL R170, R170, UR20 ;  /* 0x00000014aaaa7c20 */ /* 0x000fe40008400000 */
[----:B------:R-:W-:Y:S01]  /*d0e0*/  @!P5 STG.E.U8 desc[UR14][R26.64+0x69], R173 ;  /* 0x000069ad1a00d986 */ /* 0x000fe2000c10110e */
[C---:B------:R-:W-:Y:S01]  /*d0f0*/  ISETP.LT.OR P5, PT, R42.reuse, 0x72, !P2 ;  /* 0x000000722a00780c */ /* 0x040fe200057a1670 */
[----:B------:R-:W-:Y:S02]  /*d100*/  FMUL R169, R169, UR20 ;  /* 0x00000014a9a97c20 */ /* 0x000fe40008400000 */
[----:B------:R1:W-:Y:S01]  /*d110*/  @!P6 STG.E.U8 desc[UR14][R24.64+0x70], R35 ;  /* 0x000070231800e986 */ /* 0x0003e2000c10110e */
[----:B------:R-:W-:-:S02]  /*d120*/  ISETP.LT.OR P6, PT, R42, 0x79, !P3 ;  /* 0x000000792a00780c */ /* 0x000fc40005fc1670 */
        /* <DEDUP_REMOVED lines=8> */
[----:B------:R-:W-:Y:S02]  /*d1b0*/  F2FP.SATFINITE.E4M3.F32.PACK_AB_MERGE_C R167, RZ, R167, RZ ;  /* 0x000000a7ffa7723e */ /* 0x000fe400048070ff */
[----:B-1----:R-:W-:Y:S01]  /*d1c0*/  F2FP.SATFINITE.E4M3.F32.PACK_AB_MERGE_C R35, RZ, R168, RZ ;  /* 0x000000a8ff23723e */ /* 0x002fe200048070ff */
[----:B------:R-:W-:Y:S01]  /*d1d0*/  @!P1 STG.E.U8 desc[UR14][R26.64+0x70], R33 ;  /* 0x000070211a009986 */ /* 0x000fe2000c10110e */
[----:B------:R-:W-:-:S03]  /*d1e0*/  ISETP.GE.AND P1, PT, R41, 0x81, PT ;  /* 0x000000812900780c */ /* 0x000fc60003f26270 */
[----:B------:R-:W-:Y:S01]  /*d1f0*/  @!P5 STG.E.U8 desc[UR14][R26.64+0x71], R169 ;  /* 0x000071a91a00d986 */ /* 0x000fe2000c10110e */
[C---:B------:R-:W-:Y:S02]  /*d200*/  ISETP.LT.OR P5, PT, R42.reuse, 0x79, !P2 ;  /* 0x000000792a00780c */ /* 0x040fe400057a1670 */
[C---:B------:R-:W-:Y:S01]  /*d210*/  ISETP.LT.OR P2, PT, R42.reuse, 0x7a, !P2 ;  /* 0x0000007a2a00780c */ /* 0x040fe20005741670 */
[----:B------:R-:W-:Y:S01]  /*d220*/  @!P6 STG.E.U8 desc[UR14][R24.64+0x78], R35 ;  /* 0x000078231800e986 */ /* 0x000fe2000c10110e */
[C---:B------:R-:W-:Y:S01]  /*d230*/  ISETP.LT.OR P6, PT, R42.reuse, 0x1, !P1 ;  /* 0x000000012a00780c */ /* 0x040fe20004fc1670 */
[----:B------:R-:W-:Y:S02]  /*d240*/  FMUL R165, R165, UR20 ;  /* 0x00000014a5a57c20 */ /* 0x000fe40008400000 */
[----:B------:R0:W-:Y:S01]  /*d250*/  @!P3 STG.E.U8 desc[UR14][R24.64+0x79], R167 ;  /* 0x000079a71800b986 */ /* 0x0001e2000c10110e */
[----:B------:R-:W-:Y:S01]  /*d260*/  ISETP.LT.OR P3, PT, R42, 0x2, !P1 ;  /* 0x000000022a00780c */ /* 0x000fe20004f61670 */
[----:B------:R-:W-:Y:S01]  /*d270*/  FMUL R164, R164, UR20 ;  /* 0x00000014a4a47c20 */ /* 0x000fe20008400000 */
[----:B------:R-:W-:Y:S01]  /*d280*/  FMUL R163, R163, UR20 ;  /* 0x00000014a3a37c20 */ /* 0x000fe20008400000 */
[----:B------:R-:W-:Y:S01]  /*d290*/  F2FP.SATFINITE.E4M3.F32.PACK_AB_MERGE_C R37, RZ, R166, RZ ;  /* 0x000000a6ff25723e */ /* 0x000fe200048070ff */
[----:B------:R-:W-:Y:S01]  /*d2a0*/  FMUL R162, R162, UR20 ;  /* 0x00000014a2a27c20 */ /* 0x000fe20008400000 */
[----:B------:R-:W-:Y:S01]  /*d2b0*/  F2FP.SATFINITE.E4M3.F32.PACK_AB_MERGE_C R165, RZ, R165, RZ ;  /* 0x000000a5ffa5723e */ /* 0x000fe200048070ff */
[----:B------:R-:W-:Y:S01]  /*d2c0*/  FMUL R161, R161, UR20 ;  /* 0x00000014a1a17c20 */ /* 0x000fe20008400000 */
[----:B------:R-:W-:Y:S01]  /*d2d0*/  F2FP.SATFINITE.E4M3.F32.PACK_AB_MERGE_C R163, RZ, R163, RZ ;  /* 0x000000a3ffa3723e */ /* 0x000fe200048070ff */
[----:B------:R-:W-:Y:S01]  /*d2e0*/  FMUL R160, R160, UR20 ;  /* 0x00000014a0a07c20 */ /* 0x000fe20008400000 */
[----:B------:R-:W-:Y:S01]  /*d2f0*/  ISETP.GE.AND P0, PT, R41, 0x89, PT ;  /* 0x000000892900780c */ /* 0x000fe20003f06270 */
[----:B------:R-:W-:Y:S01]  /*d300*/  FMUL R159, R159, UR20 ;  /* 0x000000149f9f7c20 */ /* 0x000fe20008400000 */
[----:B0-----:R-:W-:Y:S01]  /*d310*/  F2FP.SATFINITE.E4M3.F32.PACK_AB_MERGE_C R25, RZ, R164, RZ ;  /* 0x000000a4ff19723e */ /* 0x001fe200048070ff */
[----:B------:R-:W-:Y:S01]  /*d320*/  @!P5 STG.E.U8 desc[UR14][R26.64+0x78], R37 ;  /* 0x000078251a00d986 */ /* 0x000fe2000c10110e */
[----:B------:R-:W-:-:S03]  /*d330*/  ISETP.LT.OR P5, PT, R42, 0x1, !P0 ;  /* 0x000000012a00780c */ /* 0x000fc600047a1670 */
[----:B------:R-:W-:Y:S04]  /*d340*/  @!P2 STG.E.U8 desc[UR14][R26.64+0x79], R165 ;  /* 0x000079a51a00a986 */ /* 0x000fe8000c10110e */
[----:B------:R0:W-:Y:S01]  /*d350*/  @!P6 STG.E.U8 desc[UR14][R28.64], R25 ;  /* 0x000000191c00e986 */ /* 0x0001e2000c10110e */
[----:B------:R-:W-:-:S03]  /*d360*/  ISETP.LT.OR P6, PT, R42, 0x2, !P0 ;  /* 0x000000022a00780c */ /* 0x000fc600047c1670 */
[----:B------:R-:W-:Y:S01]  /*d370*/  @!P3 STG.E.U8 desc[UR14][R28.64+0x1], R163 ;  /* 0x000001a31c00b986 */ /* 0x000fe2000c10110e */
[C---:B------:R-:W-:Y:S02]  /*d380*/  ISETP.LT.OR P3, PT, R42.reuse, 0x9, !P1 ;  /* 0x000000092a00780c */ /* 0x040fe40004f61670 */
[----:B------:R-:W-:Y:S01]  /*d390*/  ISETP.LT.OR P2, PT, R42, 0xa, !P1 ;  /* 0x0000000a2a00780c */ /* 0x000fe20004f41670 */
[----:B------:R-:W-:Y:S01]  /*d3a0*/  FMUL R158, R158, UR20 ;  /* 0x000000149e9e7c20 */ /* 0x000fe20008400000 */
[----:B------:R-:W-:Y:S01]  /*d3b0*/  F2FP.SATFINITE.E4M3.F32.PACK_AB_MERGE_C R33, RZ, R162, RZ ;  /* 0x000000a2ff21723e */ /* 0x000fe200048070ff */
[----:B------:R-:W-:Y:S01]  /*d3c0*/  FMUL R157, R157, UR20 ;  /* 0x000000149d9d7c20 */ /* 0x000fe20008400000 */
[----:B------:R-:W-:Y:S01]  /*d3d0*/  F2FP.SATFINITE.E4M3.F32.PACK_AB_MERGE_C R161, RZ, R161, RZ ;  /* 0x000000a1ffa1723e */ /* 0x000fe200048070ff */
[----:B------:R-:W-:Y:S01]  /*d3e0*/  FMUL R156, R156, UR20 ;  /* 0x000000149c9c7c20 */ /* 0x000fe20008400000 */
[----:B0-----:R-:W-:Y:S01]  /*d3f0*/  F2FP.SATFINITE.E4M3.F32.PACK_AB_MERGE_C R25, RZ, R160, RZ ;  /* 0x000000a0ff19723e */ /* 0x001fe200048070ff */
[----:B------:R-:W-:Y:S01]  /*d400*/  @!P5 STG.E.U8 desc[UR14][R30.64], R33 ;  /* 0x000000211e00d986 */ /* 0x000fe2000c10110e */
[----:B------:R-:W-:-:S02]  /*d410*/  F2FP.SATFINITE.E4M3.F32.PACK_AB_MERGE_C R159, RZ, R159, RZ ;  /* 0x0000009fff9f723e */ /* 0x000fc400048070ff */
[C---:B------:R-:W-:Y:S01]  /*d420*/  ISETP.LT.OR P5, PT, R42.reuse, 0x9, !P0 ;  /* 0x000000092a00780c */ /* 0x040fe200047a1670 */
[----:B------:R-:W-:Y:S01]  /*d430*/  @!P6 STG.E.U8 desc[UR14][R30.64+0x1], R161 ;  /* 0x000001a11e00e986 */ /* 0x000fe2000c10110e */
[----:B------:R-:W-:-:S03]  /*d440*/  ISETP.LT.OR P6, PT, R42, 0xa, !P0 ;  /* 0x0000000a2a00780c */ /* 0x000fc600047c1670 */
[----:B------:R0:W-:Y:S01]  /*d450*/  @!P3 STG.E.U8 desc[UR14][R28.64+0x8], R25 ;  /* 0x000008191c00b986 */ /* 0x0001e2000c10110e */
[----:B------:R-:W-:-:S03]  /*d460*/  ISETP.LT.OR P3, PT, R42, 0x11, !P1 ;  /* 0x000000112a00780c */ /* 0x000fc60004f61670 */
[----:B------:R-:W-:Y:S01]  /*d470*/  @!P2 STG.E.U8 desc[UR14][R28.64+0x9], R159 ;  /* 0x0000099f1c00a986 */ /* 0x000fe2000c10110e */
[----:B------:R-:W-:Y:S01]  /*d480*/  ISETP.LT.OR P2, PT, R42, 0x12, !P1 ;  /* 0x000000122a00780c */ /* 0x000fe20004f41670 */
[----:B------:R-:W-:Y:S01]  /*d490*/  FMUL R155, R155, UR20 ;  /* 0x000000149b9b7c20 */ /* 0x000fe20008400000 */
[----:B------:R-:W-:Y:S01]  /*d4a0*/  F2FP.SATFINITE.E4M3.F32.PACK_AB_MERGE_C R27, RZ, R158, RZ ;  /* 0x0000009eff1b723e */ /* 0x000fe200048070ff */
[----:B------:R-:W-:Y:S01]  /*d4b0*/  FMUL R154, R154, UR20 ;  /* 0x000000149a9a7c20 */ /* 0x000fe20008400000 */
[----:B------:R-:W-:Y:S01]  /*d4c0*/  F2FP.SATFINITE.E4M3.F32.PACK_AB_MERGE_C R157, RZ, R157, RZ ;  /* 0x0000009dff9d723e */ /* 0x000fe200048070ff */
[----:B------:R-:W-:Y:S01]  /*d4d0*/  FMUL R153, R153, UR20 ;  /* 0x0000001499997c20 */ /* 0x000fe20008400000 */
        /* <DEDUP_REMOVED lines=25> */
[----:B------:R1:W-:Y:S01]  /*d670*/  @!P2 STG.E.U8 desc[UR14][R28.64+0x19], R23 ;  /* 0x000019171c00a986 */ /* 0x0003e2000c10110e */
        /* <DEDUP_REMOVED lines=11> */
[----:B------:R0:W-:Y:S01]  /*d730*/  @!P6 STG.E.U8 desc[UR14][R30.64+0x19], R21 ;  /* 0x000019151e00e986 */ /* 0x0001e2000c10110e */
[----:B------:R-:W-:-:S03]  /*d740*/  ISETP.LT.OR P6, PT, R42, 0x22, !P0 ;  /* 0x000000222a00780c */ /* 0x000fc600047c1670 */
[----:B------:R-:W-:Y:S01]  /*d750*/  @!P3 STG.E.U8 desc[UR14][R28.64+0x20], R25 ;  /* 0x000020191c00b986 */ /* 0x000fe2000c10110e */
[----:B------:R-:W-:-:S03]  /*d760*/  ISETP.LT.OR P3, PT, R42, 0x29, !P1 ;  /* 0x000000292a00780c */ /* 0x000fc60004f61670 */
[----:B------:R2:W-:Y:S01]  /*d770*/  @!P2 STG.E.U8 desc[UR14][R28.64+0x21], R19 ;  /* 0x000021131c00a986 */ /* 0x0005e2000c10110e */
[----:B------:R-:W-:Y:S01]  /*d780*/  ISETP.LT.OR P2, PT, R42, 0x2a, !P1 ;  /* 0x0000002a2a00780c */ /* 0x000fe20004f41670 */
[----:B------:R-:W-:Y:S01]  /*d790*/  FMUL R15, R15, UR20 ;  /* 0x000000140f0f7c20 */ /* 0x000fe20008400000 */
[----:B-1----:R-:W-:Y:S01]  /*d7a0*/  F2FP.SATFINITE.E4M3.F32.PACK_AB_MERGE_C R23, RZ, R18, RZ ;  /* 0x00000012ff17723e */ /* 0x002fe200048070ff */
[----:B------:R-:W-:Y:S01]  /*d7b0*/  FMUL R14, R14, UR20 ;  /* 0x000000140e0e7c20 */ /* 0x000fe20008400000 */
[----:B------:R-:W-:Y:S01]  /*d7c0*/  F2FP.SATFINITE.E4M3.F32.PACK_AB_MERGE_C R17, RZ, R17, RZ ;  /* 0x00000011ff11723e */ /* 0x000fe200048070ff */
[----:B------:R-:W-:Y:S01]  /*d7d0*/  FMUL R13, R13, UR20 ;  /* 0x000000140d0d7c20 */ /* 0x000fe20008400000 */
[----:B0-----:R-:W-:Y:S01]  /*d7e0*/  F2FP.SATFINITE.E4M3.F32.PACK_AB_MERGE_C R21, RZ, R16, RZ ;  /* 0x00000010ff15723e */ /* 0x001fe200048070ff */
[----:B------:R-:W-:Y:S01]  /*d7f0*/  @!P5 STG.E.U8 desc[UR14][R30.64+0x20], R23 ;  /* 0x000020171e00d986 */ /* 0x000fe2000c10110e */
[----:B------:R-:W-:Y:S02]  /*d800*/  F2FP.SATFINITE.E4M3.F32.PACK_AB_MERGE_C R15, RZ, R15, RZ ;  /* 0x0000000fff0f723e */ /* 0x000fe400048070ff */
[C---:B------:R-:W-:Y:S01]  /*d810*/  ISETP.LT.OR P5, PT, R42.reuse, 0x29, !P0 ;  /* 0x000000292a00780c */ /* 0x040fe200047a1670 */
[----:B------:R-:W-:Y:S01]  /*d820*/  @!P6 STG.E.U8 desc[UR14][R30.64+0x21], R17 ;  /* 0x000021111e00e986 */ /* 0x000fe2000c10110e */
[----:B------:R-:W-:-:S03]  /*d830*/  ISETP.LT.OR P6, PT, R42, 0x2a, !P0 ;  /* 0x0000002a2a00780c */ /* 0x000fc600047c1670 */
[----:B------:R-:W-:Y:S01]  /*d840*/  @!P3 STG.E.U8 desc[UR14][R28.64+0x28], R21 ;  /* 0x000028151c00b986 */ /* 0x000fe2000c10110e */
[----:B------:R-:W-:Y:S01]  /*d850*/  ISETP.LT.OR P3, PT, R42, 0x31, !P1 ;  /* 0x000000312a00780c */ /* 0x000fe20004f61670 */
[----:B------:R-:W-:Y:S02]  /*d860*/  FMUL R12, R12, UR20 ;  /* 0x000000140c0c7c20 */ /* 0x000fe40008400000 */
[----:B------:R0:W-:Y:S01]  /*d870*/  @!P2 STG.E.U8 desc[UR14][R28.64+0x29], R15 ;  /* 0x0000290f1c00a986 */ /* 0x0001e2000c10110e */
[----:B------:R-:W-:Y:S01]  /*d880*/  ISETP.LT.OR P2, PT, R42, 0x32, !P1 ;  /* 0x000000322a00780c */ /* 0x000fe20004f41670 */
[----:B------:R-:W-:Y:S01]  /*d890*/  FMUL R11, R11, UR20 ;  /* 0x000000140b0b7c20 */ /* 0x000fe20008400000 */
[----:B--2---:R-:W-:Y:S01]  /*d8a0*/  F2FP.SATFINITE.E4M3.F32.PACK_AB_MERGE_C R19, RZ, R14, RZ ;  /* 0x0000000eff13723e */ /* 0x004fe200048070ff */
[----:B------:R-:W2:Y:S01]  /*d8b0*/  LDL.LU R222, [R1+0x18] ;  /* 0x0000180001de7983 */ /* 0x000ea20000300800 */
[----:B------:R-:W-:Y:S02]  /*d8c0*/  F2FP.SATFINITE.E4M3.F32.PACK_AB_MERGE_C R13, RZ, R13, RZ ;  /* 0x0000000dff0d723e */ /* 0x000fe400048070ff */
[----:B------:R-:W-:Y:S01]  /*d8d0*/  F2FP.SATFINITE.E4M3.F32.PACK_AB_MERGE_C R11, RZ, R11, RZ ;  /* 0x0000000bff0b723e */ /* 0x000fe200048070ff */
[----:B------:R-:W-:Y:S01]  /*d8e0*/  @!P5 STG.E.U8 desc[UR14][R30.64+0x28], R19 ;  /* 0x000028131e00d986 */ /* 0x000fe2000c10110e */
[----:B0-----:R-:W-:-:S03]  /*d8f0*/  F2FP.SATFINITE.E4M3.F32.PACK_AB_MERGE_C R15, RZ, R12, RZ ;  /* 0x0000000cff0f723e */ /* 0x001fc600048070ff */
[----:B------:R0:W-:Y:S01]  /*d900*/  @!P6 STG.E.U8 desc[UR14][R30.64+0x29], R13 ;  /* 0x0000290d1e00e986 */ /* 0x0001e2000c10110e */
[C---:B------:R-:W-:Y:S02]  /*d910*/  ISETP.LT.OR P5, PT, R42.reuse, 0x31, !P0 ;  /* 0x000000312a00780c */ /* 0x040fe400047a1670 */
[C---:B------:R-:W-:Y:S01]  /*d920*/  ISETP.LT.OR P6, PT, R42.reuse, 0x32, !P0 ;  /* 0x000000322a00780c */ /* 0x040fe200047c1670 */
[----:B------:R-:W-:Y:S01]  /*d930*/  @!P3 STG.E.U8 desc[UR14][R28.64+0x30], R15 ;  /* 0x0000300f1c00b986 */ /* 0x000fe2000c10110e */
[----:B------:R-:W-:Y:S01]  /*d940*/  ISETP.LT.OR P3, PT, R42, 0x39, !P1 ;  /* 0x000000392a00780c */ /* 0x000fe20004f61670 */
[----:B------:R-:W-:Y:S01]  /*d950*/  FMUL R10, R10, UR20 ;  /* 0x000000140a0a7c20 */ /* 0x000fe20008400000 */
[----:B------:R-:W-:Y:S01]  /*d960*/  FMUL R9, R9, UR20 ;  /* 0x0000001409097c20 */ /* 0x000fe20008400000 */
[----:B------:R-:W2:Y:S01]  /*d970*/  LDL.LU R223, [R1+0x14] ;  /* 0x0000140001df7983 */ /* 0x000ea20000300800 */
[----:B------:R-:W-:-:S03]  /*d980*/  FMUL R8, R8, UR20 ;  /* 0x0000001408087c20 */ /* 0x000fc60008400000 */
[----:B------:R-:W2:Y:S01]  /*d990*/  LDL.LU R221, [R1+0x10] ;  /* 0x0000100001dd7983 */ /* 0x000ea20000300800 */
[----:B------:R-:W-:-:S03]  /*d9a0*/  F2FP.SATFINITE.E4M3.F32.PACK_AB_MERGE_C R17, RZ, R10, RZ ;  /* 0x0000000aff11723e */ /* 0x000fc600048070ff */
[----:B------:R-:W2:Y:S01]  /*d9b0*/  LDL.LU R220, [R1+0xc] ;  /* 0x00000c0001dc7983 */ /* 0x000ea20000300800 */
[----:B------:R-:W-:Y:S01]  /*d9c0*/  F2FP.SATFINITE.E4M3.F32.PACK_AB_MERGE_C R9, RZ, R9, RZ ;  /* 0x00000009ff09723e */ /* 0x000fe200048070ff */
[----:B------:R-:W-:Y:S01]  /*d9d0*/  FMUL R7, R7, UR20 ;  /* 0x0000001407077c20 */ /* 0x000fe20008400000 */
[----:B0-----:R-:W-:Y:S01]  /*d9e0*/  F2FP.SATFINITE.E4M3.F32.PACK_AB_MERGE_C R13, RZ, R8, RZ ;  /* 0x00000008ff0d723e */ /* 0x001fe200048070ff */
[----:B------:R0:W-:Y:S01]  /*d9f0*/  @!P2 STG.E.U8 desc[UR14][R28.64+0x31], R11 ;  /* 0x0000310b1c00a986 */ /* 0x0001e2000c10110e */
[----:B------:R-:W-:Y:S01]  /*da00*/  ISETP.LT.OR P2, PT, R42, 0x3a, !P1 ;  /* 0x0000003a2a00780c */ /* 0x000fe20004f41670 */
[----:B-----5:R-:W-:Y:S01]  /*da10*/  FMUL R2, R2, UR20 ;  /* 0x0000001402027c20 */ /* 0x020fe20008400000 */
[----:B------:R-:W-:Y:S01]  /*da20*/  F2FP.SATFINITE.E4M3.F32.PACK_AB_MERGE_C R7, RZ, R7, RZ ;  /* 0x00000007ff07723e */ /* 0x000fe200048070ff */
[----:B------:R-:W-:Y:S01]  /*da30*/  @!P5 STG.E.U8 desc[UR14][R30.64+0x30], R17 ;  /* 0x000030111e00d986 */ /* 0x000fe2000c10110e */
[----:B------:R-:W-:Y:S01]  /*da40*/  FMUL R3, R3, UR20 ;  /* 0x0000001403037c20 */ /* 0x000fe20008400000 */
[----:B------:R-:W-:Y:S01]  /*da50*/  FMUL R4, R4, UR20 ;  /* 0x0000001404047c20 */ /* 0x000fe20008400000 */
[C---:B------:R-:W-:Y:S01]  /*da60*/  ISETP.LT.OR P5, PT, R42.reuse, 0x39, !P0 ;  /* 0x000000392a00780c */ /* 0x040fe200047a1670 */
[----:B------:R1:W-:Y:S01]  /*da70*/  @!P6 STG.E.U8 desc[UR14][R30.64+0x31], R9 ;  /* 0x000031091e00e986 */ /* 0x0003e2000c10110e */
[----:B------:R-:W-:Y:S01]  /*da80*/  ISETP.LT.OR P6, PT, R42, 0x3a, !P0 ;  /* 0x0000003a2a00780c */ /* 0x000fe200047c1670 */
[----:B------:R-:W-:Y:S01]  /*da90*/  FMUL R6, R6, UR20 ;  /* 0x0000001406067c20 */ /* 0x000fe20008400000 */
[----:B------:R-:W-:Y:S01]  /*daa0*/  FMUL R5, R5, UR20 ;  /* 0x0000001405057c20 */ /* 0x000fe20008400000 */
[----:B------:R3:W-:Y:S01]  /*dab0*/  @!P3 STG.E.U8 desc[UR14][R28.64+0x38], R13 ;  /* 0x0000380d1c00b986 */ /* 0x0007e2000c10110e */
[----:B------:R-:W-:Y:S01]  /*dac0*/  ISETP.LT.OR P3, PT, R42, 0x41, !P1 ;  /* 0x000000412a00780c */ /* 0x000fe20004f61670 */
[----:B------:R-:W-:Y:S01]  /*dad0*/  FMUL R0, R0, UR20 ;  /* 0x0000001400007c20 */ /* 0x000fe20008400000 */
[----:B0-----:R-:W-:Y:S01]  /*dae0*/  F2FP.SATFINITE.E4M3.F32.PACK_AB_MERGE_C R11, RZ, R6, RZ ;  /* 0x00000006ff0b723e */ /* 0x001fe200048070ff */
[----:B------:R-:W2:Y:S01]  /*daf0*/  LDL.LU R224, [R1+0x1c] ;  /* 0x00001c0001e07983 */ /* 0x000ea20000300800 */
[----:B------:R-:W-:-:S03]  /*db00*/  F2FP.SATFINITE.E4M3.F32.PACK_AB_MERGE_C R5, RZ, R5, RZ ;  /* 0x00000005ff05723e */ /* 0x000fc600048070ff */
[----:B------:R0:W-:Y:S01]  /*db10*/  @!P2 STG.E.U8 desc[UR14][R28.64+0x39], R7 ;  /* 0x000039071c00a986 */ /* 0x0001e2000c10110e */
[----:B-1----:R-:W-:Y:S01]  /*db20*/  F2FP.SATFINITE.E4M3.F32.PACK_AB_MERGE_C R9, RZ, R4, RZ ;  /* 0x00000004ff09723e */ /* 0x002fe200048070ff */
[----:B------:R-:W-:Y:S01]  /*db30*/  FMUL R4, R226, UR20 ;  /* 0x00000014e2047c20 */ /* 0x000fe20008400000 */
[C---:B------:R-:W-:Y:S01]  /*db40*/  ISETP.LT.OR P2, PT, R42.reuse, 0x42, !P1 ;  /* 0x000000422a00780c */ /* 0x040fe20004f41670 */
[----:B------:R-:W-:Y:S01]  /*db50*/  @!P5 STG.E.U8 desc[UR14][R30.64+0x38], R11 ;  /* 0x0000380b1e00d986 */ /* 0x000fe2000c10110e */
[----:B---3--:R-:W-:Y:S01]  /*db60*/  F2FP.SATFINITE.E4M3.F32.PACK_AB_MERGE_C R13, RZ, R2, RZ ;  /* 0x00000002ff0d723e */ /* 0x008fe200048070ff */
[----:B----4-:R-:W-:Y:S01]  /*db70*/  FMUL R2, R225, UR20 ;  /* 0x00000014e1027c20 */ /* 0x010fe20008400000 */
[----:B------:R-:W-:Y:S01]  /*db80*/  ISETP.LT.OR P5, PT, R42, 0x41, !P0 ;  /* 0x000000412a00780c */ /* 0x000fe200047a1670 */
[----:B------:R-:W3:Y:S01]  /*db90*/  LDL.LU R225, [R1+0x20] ;  /* 0x0000200001e17983 */ /* 0x000ee20000300800 */
[----:B0-----:R-:W-:Y:S01]  /*dba0*/  F2FP.SATFINITE.E4M3.F32.PACK_AB_MERGE_C R7, RZ, R3, RZ ;  /* 0x00000003ff07723e */ /* 0x001fe200048070ff */
[----:B------:R-:W-:-:S02]  /*dbb0*/  FMUL R3, R227, UR20 ;  /* 0x00000014e3037c20 */ /* 0x000fc40008400000 */
[----:B------:R0:W-:Y:S01]  /*dbc0*/  @!P6 STG.E.U8 desc[UR14][R30.64+0x39], R5 ;  /* 0x000039051e00e986 */ /* 0x0001e2000c10110e */
[----:B------:R-:W-:-:S03]  /*dbd0*/  ISETP.LT.OR P6, PT, R42, 0x42, !P0 ;  /* 0x000000422a00780c */ /* 0x000fc600047c1670 */
[----:B------:R-:W4:Y:S04]  /*dbe0*/  LDL.LU R227, [R1+0x24] ;  /* 0x0000240001e37983 */ /* 0x000f280000300800 */
[----:B------:R-:W4:Y:S04]  /*dbf0*/  LDL.LU R226, [R1+0x28] ;  /* 0x0000280001e27983 */ /* 0x000f280000300800 */
[----:B------:R-:W-:Y:S01]  /*dc00*/  @!P3 STG.E.U8 desc[UR14][R28.64+0x40], R9 ;  /* 0x000040091c00b986 */ /* 0x000fe2000c10110e */
[C---:B------:R-:W-:Y:S02]  /*dc10*/  ISETP.LT.OR P3, PT, R42.reuse, 0x49, !P1 ;  /* 0x000000492a00780c */ /* 0x040fe40004f61670 */
[----:B0-----:R-:W-:Y:S01]  /*dc20*/  F2FP.SATFINITE.E4M3.F32.PACK_AB_MERGE_C R5, RZ, R0, RZ ;  /* 0x00000000ff05723e */ /* 0x001fe200048070ff */
[----:B------:R0:W-:Y:S01]  /*dc30*/  @!P2 STG.E.U8 desc[UR14][R28.64+0x41], R7 ;  /* 0x000041071c00a986 */ /* 0x0001e2000c10110e */
[----:B------:R-:W-:-:S03]  /*dc40*/  ISETP.LT.OR P2, PT, R42, 0x4a, !P1 ;  /* 0x0000004a2a00780c */ /* 0x000fc60004f41670 */
[----:B------:R-:W-:Y:S01]  /*dc50*/  @!P5 STG.E.U8 desc[UR14][R30.64+0x40], R13 ;  /* 0x0000400d1e00d986 */ /* 0x000fe2000c10110e */
[----:B------:R-:W-:-:S03]  /*dc60*/  ISETP.LT.OR P5, PT, R42, 0x49, !P0 ;  /* 0x000000492a00780c */ /* 0x000fc600047a1670 */
[----:B------:R1:W-:Y:S01]  /*dc70*/  @!P6 STG.E.U8 desc[UR14][R30.64+0x41], R5 ;  /* 0x000041051e00e986 */ /* 0x0003e2000c10110e */
[----:B0-----:R-:W-:Y:S02]  /*dc80*/  F2FP.SATFINITE.E4M3.F32.PACK_AB_MERGE_C R7, RZ, R2, RZ ;  /* 0x00000002ff07723e */ /* 0x001fe400048070ff */
[----:B------:R-:W-:-:S03]  /*dc90*/  ISETP.LT.OR P6, PT, R42, 0x4a, !P0 ;  /* 0x0000004a2a00780c */ /* 0x000fc600047c1670 */
[----:B------:R0:W-:Y:S01]  /*dca0*/  @!P3 STG.E.U8 desc[UR14][R28.64+0x48], R7 ;  /* 0x000048071c00b986 */ /* 0x0001e2000c10110e */
[----:B------:R-:W-:Y:S02]  /*dcb0*/  ISETP.LT.OR P3, PT, R42, 0x51, !P1 ;  /* 0x000000512a00780c */ /* 0x000fe40004f61670 */
[----:B------:R-:W-:Y:S02]  /*dcc0*/  F2FP.SATFINITE.E4M3.F32.PACK_AB_MERGE_C R9, RZ, R3, RZ ;  /* 0x00000003ff09723e */ /* 0x000fe400048070ff */
[----:B------:R-:W-:-:S03]  /*dcd0*/  F2FP.SATFINITE.E4M3.F32.PACK_AB_MERGE_C R11, RZ, R4, RZ ;  /* 0x00000004ff0b723e */ /* 0x000fc600048070ff */
[----:B------:R0:W-:Y:S04]  /*dce0*/  @!P2 STG.E.U8 desc[UR14][R28.64+0x49], R9 ;  /* 0x000049091c00a986 */ /* 0x0001e8000c10110e */
[----:B------:R-:W-:Y:S01]  /*dcf0*/  @!P5 STG.E.U8 desc[UR14][R30.64+0x48], R11 ;  /* 0x0000480b1e00d986 */ /* 0x000fe2000c10110e */
[----:B--2---:R-:W-:Y:S01]  /*dd00*/  FMUL R2, R221, UR20 ;  /* 0x00000014dd027c20 */ /* 0x004fe20008400000 */
[----:B------:R-:W-:Y:S02]  /*dd10*/  FMUL R0, R220, UR20 ;  /* 0x00000014dc007c20 */ /* 0x000fe40008400000 */
[----:B------:R-:W2:Y:S04]  /*dd20*/  LDL.LU R220, [R1+0x2c] ;  /* 0x00002c0001dc7983 */ /* 0x000ea80000300800 */
[----:B------:R-:W2:Y:S01]  /*dd30*/  LDL.LU R221, [R1+0x30] ;  /* 0x0000300001dd7983 */ /* 0x000ea20000300800 */
[----:B-1----:R-:W-:Y:S01]  /*dd40*/  F2FP.SATFINITE.E4M3.F32.PACK_AB_MERGE_C R5, RZ, R0, RZ ;  /* 0x00000000ff05723e */ /* 0x002fe200048070ff */
[----:B------:R-:W-:Y:S01]  /*dd50*/  FMUL R0, R222, UR20 ;  /* 0x00000014de007c20 */ /* 0x000fe20008400000 */
[----:B------:R-:W-:Y:S01]  /*dd60*/  FMUL R3, R223, UR20 ;  /* 0x00000014df037c20 */ /* 0x000fe20008400000 */
[----:B0-----:R-:W-:Y:S01]  /*dd70*/  F2FP.SATFINITE.E4M3.F32.PACK_AB_MERGE_C R7, RZ, R2, RZ ;  /* 0x00000002ff07723e */ /* 0x001fe200048070ff */
[----:B------:R-:W2:Y:S02]  /*dd80*/  LDL.LU R223, [R1+0x34] ;  /* 0x0000340001df7983 */ /* 0x000ea40000300800 */
[----:B------:R-:W-:-:S02]  /*dd90*/  F2FP.SATFINITE.E4M3.F32.PACK_AB_MERGE_C R13, RZ, R0, RZ ;  /* 0x00000000ff0d723e */ /* 0x000fc400048070ff */
[----:B------:R-:W2:Y:S01]  /*dda0*/  LDL.LU R222, [R1+0x38] ;  /* 0x0000380001de7983 */ /* 0x000ea20000300800 */
[----:B------:R-:W-:Y:S01]  /*ddb0*/  F2FP.SATFINITE.E4M3.F32.PACK_AB_MERGE_C R9, RZ, R3, RZ ;  /* 0x00000003ff09723e */ /* 0x000fe200048070ff */
[----:B------:R-:W-:Y:S02]  /*ddc0*/  FMUL R2, R224, UR20 ;  /* 0x00000014e0027c20 */ /* 0x000fe40008400000 */
[----:B------:R-:W2:Y:S04]  /*ddd0*/  LDL.LU R224, [R1+0x3c] ;  /* 0x00003c0001e07983 */ /* 0x000ea80000300800 */
[----:B------:R-:W-:Y:S01]  /*dde0*/  @!P6 STG.E.U8 desc[UR14][R30.64+0x49], R5 ;  /* 0x000049051e00e986 */ /* 0x000fe2000c10110e */
[----:B---3--:R-:W-:-:S03]  /*ddf0*/  FMUL R0, R225, UR20 ;  /* 0x00000014e1007c20 */ /* 0x008fc60008400000 */
[----:B------:R0:W-:Y:S04]  /*de00*/  @!P3 STG.E.U8 desc[UR14][R28.64+0x50], R7 ;  /* 0x000050071c00b986 */ /* 0x0001e8000c10110e */
[----:B------:R-:W3:Y:S01]  /*de10*/  LDL.LU R225, [R1+0x40] ;  /* 0x0000400001e17983 */ /* 0x000ee20000300800 */
[----:B----4-:R-:W-:-:S03]  /*de20*/  FMUL R3, R227, UR20 ;  /* 0x00000014e3037c20 */ /* 0x010fc60008400000 */
[----:B------:R-:W4:Y:S01]  /*de30*/  LDL.LU R227, [R1+0x44] ;  /* 0x0000440001e37983 */ /* 0x000f220000300800 */
[----:B0-----:R-:W-:Y:S01]  /*de40*/  F2FP.SATFINITE.E4M3.F32.PACK_AB_MERGE_C R7, RZ, R0, RZ ;  /* 0x00000000ff07723e */ /* 0x001fe200048070ff */
[----:B------:R-:W-:Y:S02]  /*de50*/  FMUL R0, R226, UR20 ;  /* 0x00000014e2007c20 */ /* 0x000fe40008400000 */
[----:B------:R-:W4:Y:S01]  /*de60*/  LDL.LU R226, [R1+0x48] ;  /* 0x0000480001e27983 */ /* 0x000f220000300800 */
[C---:B------:R-:W-:Y:S02]  /*de70*/  ISETP.LT.OR P2, PT, R42.reuse, 0x52, !P1 ;  /* 0x000000522a00780c */ /* 0x040fe40004f41670 */
[C---:B------:R-:W-:Y:S01]  /*de80*/  ISETP.LT.OR P6, PT, R42.reuse, 0x52, !P0 ;  /* 0x000000522a00780c */ /* 0x040fe200047c1670 */
[----:B------:R-:W4:Y:S01]  /*de90*/  LDL.LU R218, [R1+0x4c] ;  /* 0x00004c0001da7983 */ /* 0x000f220000300800 */
[----:B------:R-:W-:Y:S02]  /*dea0*/  F2FP.SATFINITE.E4M3.F32.PACK_AB_MERGE_C R5, RZ, R2, RZ ;  /* 0x00000002ff05723e */ /* 0x000fe400048070ff */
[----:B------:R-:W-:-:S02]  /*deb0*/  ISETP.LT.OR P5, PT, R42, 0x51, !P0 ;  /* 0x000000512a00780c */ /* 0x000fc400047a1670 */
[----:B------:R-:W-:Y:S02]  /*dec0*/  F2FP.SATFINITE.E4M3.F32.PACK_AB_MERGE_C R11, RZ, R0, RZ ;  /* 0x00000000ff0b723e */ /* 0x000fe400048070ff */
[----:B------:R-:W-:-:S03]  /*ded0*/  ISETP.LT.OR P3, PT, R42, 0x59, !P1 ;  /* 0x000000592a00780c */ /* 0x000fc60004f61670 */
[----:B------:R0:W-:Y:S01]  /*dee0*/  @!P2 STG.E.U8 desc[UR14][R28.64+0x51], R9 ;  /* 0x000051091c00a986 */ /* 0x0001e2000c10110e */
[----:B------:R-:W-:-:S03]  /*def0*/  ISETP.LT.OR P2, PT, R42, 0x5a, !P1 ;  /* 0x0000005a2a00780c */ /* 0x000fc60004f41670 */
[----:B------:R1:W-:Y:S01]  /*df00*/  @!P6 STG.E.U8 desc[UR14][R30.64+0x51], R5 ;  /* 0x000051051e00e986 */ /* 0x0003e2000c10110e */
[----:B------:R-:W-:-:S03]  /*df10*/  ISETP.LT.OR P6, PT, R42, 0x5a, !P0 ;  /* 0x0000005a2a00780c */ /* 0x000fc600047c1670 */
[----:B------:R-:W-:Y:S01]  /*df20*/  @!P5 STG.E.U8 desc[UR14][R30.64+0x50], R13 ;  /* 0x0000500d1e00d986 */ /* 0x000fe2000c10110e */
[----:B0-----:R-:W-:-:S03]  /*df30*/  F2FP.SATFINITE.E4M3.F32.PACK_AB_MERGE_C R9, RZ, R3, RZ ;  /* 0x00000003ff09723e */ /* 0x001fc600048070ff */
[----:B------:R0:W-:Y:S04]  /*df40*/  @!P3 STG.E.U8 desc[UR14][R28.64+0x58], R7 ;  /* 0x000058071c00b986 */ /* 0x0001e8000c10110e */
[----:B------:R0:W-:Y:S01]  /*df50*/  @!P2 STG.E.U8 desc[UR14][R28.64+0x59], R9 ;  /* 0x000059091c00a986 */ /* 0x0001e2000c10110e */
[----:B--2---:R-:W-:-:S03]  /*df60*/  FMUL R0, R220, UR20 ;  /* 0x00000014dc007c20 */ /* 0x004fc60008400000 */
[----:B------:R-:W2:Y:S01]  /*df70*/  LDL.LU R220, [R1+0x50] ;  /* 0x0000500001dc7983 */ /* 0x000ea20000300800 */
[----:B------:R-:W-:-:S03]  /*df80*/  FMUL R2, R221, UR20 ;  /* 0x00000014dd027c20 */ /* 0x000fc60008400000 */
[----:B------:R-:W2:Y:S01]  /*df90*/  LDL.LU R221, [R1+0x54] ;  /* 0x0000540001dd7983 */ /* 0x000ea20000300800 */
[----:B-1----:R-:W-:Y:S01]  /*dfa0*/  F2FP.SATFINITE.E4M3.F32.PACK_AB_MERGE_C R5, RZ, R0, RZ ;  /* 0x00000000ff05723e */ /* 0x002fe200048070ff */
[----:B------:R-:W-:Y:S02]  /*dfb0*/  FMUL R3, R223, UR20 ;  /* 0x00000014df037c20 */ /* 0x000fe40008400000 */
[----:B------:R-:W2:Y:S01]  /*dfc0*/  LDL.LU R223, [R1+0x58] ;  /* 0x0000580001df7983 */ /* 0x000ea20000300800 */
[----:B0-----:R-:W-:Y:S01]  /*dfd0*/  F2FP.SATFINITE.E4M3.F32.PACK_AB_MERGE_C R7, RZ, R2, RZ ;  /* 0x00000002ff07723e */ /* 0x001fe200048070ff */
[----:B------:R-:W-:Y:S01]  /*dfe0*/  FMUL R4, R222, UR20 ;  /* 0x00000014de047c20 */ /* 0x000fe20008400000 */
[----:B------:R-:W-:Y:S01]  /*dff0*/  F2FP.SATFINITE.E4M3.F32.PACK_AB_MERGE_C R9, RZ, R3, RZ ;  /* 0x00000003ff09723e */ /* 0x000fe200048070ff */
[----:B------:R-:W2:Y:S01]  /*e000*/  LDL.LU R222, [R1+0x5c] ;  /* 0x00005c0001de7983 */ /* 0x000ea20000300800 */
[----:B------:R-:W-:-:S03]  /*e010*/  FMUL R0, R224, UR20 ;  /* 0x00000014e0007c20 */ /* 0x000fc60008400000 */
[----:B------:R0:W-:Y:S04]  /*e020*/  @!P6 STG.E.U8 desc[UR14][R30.64+0x59], R5 ;  /* 0x000059051e00e986 */ /* 0x0001e8000c10110e */
[----:B------:R-:W2:Y:S01]  /*e030*/  LDL.LU R224, [R1+0x60] ;  /* 0x0000600001e07983 */ /* 0x000ea20000300800 */
[----:B0-----:R-:W-:Y:S01]  /*e040*/  F2FP.SATFINITE.E4M3.F32.PACK_AB_MERGE_C R5, RZ, R0, RZ ;  /* 0x00000000ff05723e */ /* 0x001fe200048070ff */
[----:B---3--:R-:W-:Y:S02]  /*e050*/  FMUL R2, R225, UR20 ;  /* 0x00000014e1027c20 */ /* 0x008fe40008400000 */
[----:B------:R-:W3:Y:S01]  /*e060*/  LDL.LU R225, [R1+0x64] ;  /* 0x0000640001e17983 */ /* 0x000ee20000300800 */
[----:B----4-:R-:W-:-:S03]  /*e070*/  FMUL R3, R227, UR20 ;  /* 0x00000014e3037c20 */ /* 0x010fc60008400000 */
[----:B------:R-:W4:Y:S01]  /*e080*/  LDL.LU R227, [R1+0x68] ;  /* 0x0000680001e37983 */ /* 0x000f220000300800 */
[----:B------:R-:W-:-:S03]  /*e090*/  FMUL R0, R226, UR20 ;  /* 0x00000014e2007c20 */ /* 0x000fc60008400000 */
[----:B------:R-:W4:Y:S01]  /*e0a0*/  LDL.LU R226, [R1+0x6c] ;  /* 0x00006c0001e27983 */ /* 0x000f220000300800 */
[C---:B------:R-:W-:Y:S02]  /*e0b0*/  ISETP.LT.OR P5, PT, R42.reuse, 0x59, !P0 ;  /* 0x000000592a00780c */ /* 0x040fe400047a1670 */
[C---:B------:R-:W-:Y:S02]  /*e0c0*/  ISETP.LT.OR P2, PT, R42.reuse, 0x62, !P1 ;  /* 0x000000622a00780c */ /* 0x040fe40004f41670 */
[C---:B------:R-:W-:Y:S02]  /*e0d0*/  ISETP.LT.OR P3, PT, R42.reuse, 0x61, !P1 ;  /* 0x000000612a00780c */ /* 0x040fe40004f61670 */
[----:B------:R-:W-:-:S07]  /*e0e0*/  ISETP.LT.OR P6, PT, R42, 0x62, !P0 ;  /* 0x000000622a00780c */ /* 0x000fce00047c1670 */
[----:B------:R-:W-:Y:S01]  /*e0f0*/  @!P5 STG.E.U8 desc[UR14][R30.64+0x58], R11 ;  /* 0x0000580b1e00d986 */ /* 0x000fe2000c10110e */
[----:B------:R-:W-:-:S03]  /*e100*/  ISETP.LT.OR P5, PT, R42, 0x61, !P0 ;  /* 0x000000612a00780c */ /* 0x000fc600047a1670 */
[----:B------:R0:W-:Y:S01]  /*e110*/  @!P2 STG.E.U8 desc[UR14][R28.64+0x61], R9 ;  /* 0x000061091c00a986 */ /* 0x0001e2000c10110e */
[----:B------:R-:W-:-:S03]  /*e120*/  ISETP.LT.OR P2, PT, R42, 0x6a, !P1 ;  /* 0x0000006a2a00780c */ /* 0x000fc60004f41670 */
[----:B------:R1:W-:Y:S01]  /*e130*/  @!P3 STG.E.U8 desc[UR14][R28.64+0x60], R7 ;  /* 0x000060071c00b986 */ /* 0x0003e2000c10110e */
[----:B------:R-:W-:Y:S02]  /*e140*/  ISETP.LT.OR P3, PT, R42, 0x69, !P1 ;  /* 0x000000692a00780c */ /* 0x000fe40004f61670 */
[----:B------:R-:W-:Y:S01]  /*e150*/  F2FP.SATFINITE.E4M3.F32.PACK_AB_MERGE_C R13, RZ, R4, RZ ;  /* 0x00000004ff0d723e */ /* 0x000fe200048070ff */
[----:B------:R1:W-:Y:S01]  /*e160*/  @!P6 STG.E.U8 desc[UR14][R30.64+0x61], R5 ;  /* 0x000061051e00e986 */ /* 0x0003e2000c10110e */
[----:B0-----:R-:W-:-:S03]  /*e170*/  F2FP.SATFINITE.E4M3.F32.PACK_AB_MERGE_C R9, RZ, R3, RZ ;  /* 0x00000003ff09723e */ /* 0x001fc600048070ff */
[----:B------:R-:W-:Y:S01]  /*e180*/  @!P5 STG.E.U8 desc[UR14][R30.64+0x60], R13 ;  /* 0x0000600d1e00d986 */ /* 0x000fe2000c10110e */
[----:B-1----:R-:W-:-:S03]  /*e190*/  F2FP.SATFINITE.E4M3.F32.PACK_AB_MERGE_C R7, RZ, R2, RZ ;  /* 0x00000002ff07723e */ /* 0x002fc600048070ff */
[----:B------:R-:W-:Y:S01]  /*e1a0*/  @!P2 STG.E.U8 desc[UR14][R28.64+0x69], R9 ;  /* 0x000069091c00a986 */ /* 0x000fe2000c10110e */
[C---:B------:R-:W-:Y:S02]  /*e1b0*/  ISETP.LT.OR P5, PT, R42.reuse, 0x69, !P0 ;  /* 0x000000692a00780c */ /* 0x040fe400047a1670 */
[C---:B------:R-:W-:Y:S01]  /*e1c0*/  ISETP.LT.OR P6, PT, R42.reuse, 0x6a, !P0 ;  /* 0x0000006a2a00780c */ /* 0x040fe200047c1670 */
[----:B------:R0:W-:Y:S01]  /*e1d0*/  @!P3 STG.E.U8 desc[UR14][R28.64+0x68], R7 ;  /* 0x000068071c00b986 */ /* 0x0001e2000c10110e */
[----:B------:R-:W-:Y:S01]  /*e1e0*/  ISETP.LT.OR P2, PT, R42, 0x72, !P1 ;  /* 0x000000722a00780c */ /* 0x000fe20004f41670 */
[----:B------:R-:W-:Y:S01]  /*e1f0*/  FMUL R2, R218, UR20 ;  /* 0x00000014da027c20 */ /* 0x000fe20008400000 */
[----:B------:R-:W-:Y:S02]  /*e200*/  ISETP.LT.OR P3, PT, R42, 0x71, !P1 ;  /* 0x000000712a00780c */ /* 0x000fe40004f61670 */
[----:B------:R-:W-:Y:S02]  /*e210*/  F2FP.SATFINITE.E4M3.F32.PACK_AB_MERGE_C R11, RZ, R0, RZ ;  /* 0x00000000ff0b723e */ /* 0x000fe400048070ff */
[----:B------:R-:W-:-:S03]  /*e220*/  F2FP.SATFINITE.E4M3.F32.PACK_AB_MERGE_C R5, RZ, R2, RZ ;  /* 0x00000002ff05723e */ /* 0x000fc600048070ff */
[----:B------:R-:W-:Y:S01]  /*e230*/  @!P5 STG.E.U8 desc[UR14][R30.64+0x68], R11 ;  /* 0x0000680b1e00d986 */ /* 0x000fe2000c10110e */
[----:B------:R-:W-:-:S03]  /*e240*/  ISETP.LT.OR P5, PT, R42, 0x71, !P0 ;  /* 0x000000712a00780c */ /* 0x000fc600047a1670 */
[----:B------:R-:W-:Y:S01]  /*e250*/  @!P6 STG.E.U8 desc[UR14][R30.64+0x69], R5 ;  /* 0x000069051e00e986 */ /* 0x000fe2000c10110e */
[----:B------:R-:W-:Y:S01]  /*e260*/  ISETP.LT.OR P6, PT, R42, 0x72, !P0 ;  /* 0x000000722a00780c */ /* 0x000fe200047c1670 */
[----:B--2---:R-:W-:Y:S01]  /*e270*/  FMUL R0, R220, UR20 ;  /* 0x00000014dc007c20 */ /* 0x004fe20008400000 */
[----:B------:R-:W-:-:S04]  /*e280*/  FMUL R3, R221, UR20 ;  /* 0x00000014dd037c20 */ /* 0x000fc80008400000 */
[----:B0-----:R-:W-:Y:S02]  /*e290*/  F2FP.SATFINITE.E4M3.F32.PACK_AB_MERGE_C R7, RZ, R0, RZ ;  /* 0x00000000ff07723e */ /* 0x001fe400048070ff */
[----:B------:R-:W-:Y:S01]  /*e2a0*/  F2FP.SATFINITE.E4M3.F32.PACK_AB_MERGE_C R9, RZ, R3, RZ ;  /* 0x00000003ff09723e */ /* 0x000fe200048070ff */
[----:B------:R-:W-:Y:S02]  /*e2b0*/  FMUL R0, R223, UR20 ;  /* 0x00000014df007c20 */ /* 0x000fe40008400000 */
[----:B------:R0:W-:Y:S01]  /*e2c0*/  @!P3 STG.E.U8 desc[UR14][R28.64+0x70], R7 ;  /* 0x000070071c00b986 */ /* 0x0001e2000c10110e */
[----:B------:R-:W-:-:S03]  /*e2d0*/  ISETP.LT.OR P3, PT, R42, 0x79, !P0 ;  /* 0x000000792a00780c */ /* 0x000fc60004761670 */
[----:B------:R1:W-:Y:S01]  /*e2e0*/  @!P2 STG.E.U8 desc[UR14][R28.64+0x71], R9 ;  /* 0x000071091c00a986 */ /* 0x0003e2000c10110e */
[C---:B------:R-:W-:Y:S02]  /*e2f0*/  ISETP.LT.OR P2, PT, R42.reuse, 0x79, !P1 ;  /* 0x000000792a00780c */ /* 0x040fe40004f41670 */
[----:B------:R-:W-:Y:S02]  /*e300*/  ISETP.LT.OR P1, PT, R42, 0x7a, !P1 ;  /* 0x0000007a2a00780c */ /* 0x000fe40004f21670 */
[----:B------:R-:W-:Y:S01]  /*e310*/  F2FP.SATFINITE.E4M3.F32.PACK_AB_MERGE_C R13, RZ, R0, RZ ;  /* 0x00000000ff0d723e */ /* 0x000fe200048070ff */
[----:B------:R-:W-:Y:S01]  /*e320*/  FMUL R0, R222, UR20 ;  /* 0x00000014de007c20 */ /* 0x000fe20008400000 */
[----:B------:R-:W-:Y:S01]  /*e330*/  ISETP.LT.OR P0, PT, R42, 0x7a, !P0 ;  /* 0x0000007a2a00780c */ /* 0x000fe20004701670 */
[----:B------:R-:W-:-:S03]  /*e340*/  FMUL R2, R224, UR20 ;  /* 0x00000014e0027c20 */ /* 0x000fc60008400000 */
[----:B0-----:R-:W-:Y:S02]  /*e350*/  F2FP.SATFINITE.E4M3.F32.PACK_AB_MERGE_C R7, RZ, R0, RZ ;  /* 0x00000000ff07723e */ /* 0x001fe400048070ff */
[----:B-1----:R-:W-:Y:S01]  /*e360*/  F2FP.SATFINITE.E4M3.F32.PACK_AB_MERGE_C R9, RZ, R2, RZ ;  /* 0x00000002ff09723e */ /* 0x002fe200048070ff */
[----:B---3--:R-:W-:Y:S01]  /*e370*/  FMUL R3, R225, UR20 ;  /* 0x00000014e1037c20 */ /* 0x008fe20008400000 */
[----:B----4-:R-:W-:Y:S01]  /*e380*/  FMUL R4, R227, UR20 ;  /* 0x00000014e3047c20 */ /* 0x010fe20008400000 */
[----:B------:R-:W-:-:S03]  /*e390*/  FMUL R5, R226, UR20 ;  /* 0x00000014e2057c20 */ /* 0x000fc60008400000 */
[----:B------:R-:W-:Y:S02]  /*e3a0*/  F2FP.SATFINITE.E4M3.F32.PACK_AB_MERGE_C R3, RZ, R3, RZ ;  /* 0x00000003ff03723e */ /* 0x000fe400048070ff */
[----:B------:R-:W-:Y:S02]  /*e3b0*/  F2FP.SATFINITE.E4M3.F32.PACK_AB_MERGE_C R11, RZ, R4, RZ ;  /* 0x00000004ff0b723e */ /* 0x000fe400048070ff */
[----:B------:R-:W-:Y:S01]  /*e3c0*/  F2FP.SATFINITE.E4M3.F32.PACK_AB_MERGE_C R5, RZ, R5, RZ ;  /* 0x00000005ff05723e */ /* 0x000fe200048070ff */
[----:B------:R0:W-:Y:S04]  /*e3d0*/  @!P5 STG.E.U8 desc[UR14][R30.64+0x70], R13 ;  /* 0x0000700d1e00d986 */ /* 0x0001e8000c10110e */
[----:B------:R0:W-:Y:S04]  /*e3e0*/  @!P6 STG.E.U8 desc[UR14][R30.64+0x71], R7 ;  /* 0x000071071e00e986 */ /* 0x0001e8000c10110e */
[----:B------:R0:W-:Y:S04]  /*e3f0*/  @!P2 STG.E.U8 desc[UR14][R28.64+0x78], R9 ;  /* 0x000078091c00a986 */ /* 0x0001e8000c10110e */
[----:B------:R0:W-:Y:S04]  /*e400*/  @!P1 STG.E.U8 desc[UR14][R28.64+0x79], R3 ;  /* 0x000079031c009986 */ /* 0x0001e8000c10110e */
[----:B------:R0:W-:Y:S04]  /*e410*/  @!P3 STG.E.U8 desc[UR14][R30.64+0x78], R11 ;  /* 0x0000780b1e00b986 */ /* 0x0001e8000c10110e */
[----:B------:R0:W-:Y:S02]  /*e420*/  @!P0 STG.E.U8 desc[UR14][R30.64+0x79], R5 ;  /* 0x000079051e008986 */ /* 0x0001e4000c10110e */
.L_x_289:
[----:B------:R-:W-:Y:S05]  /*e430*/  BSYNC B0 ;  /* 0x0000000000007941 */ /* 0x000fea0003800000 */
.L_x_31:
[----:B0----5:R-:W2:Y:S04]  /*e440*/  LDL.LU R3, [R1+0x70] ;  /* 0x0000700001037983 */ /* 0x021ea80000300800 */
[----:B------:R-:W2:Y:S01]  /*e450*/  LDL.LU R2, [R1+0x74] ;  /* 0x0000740001027983 */ /* 0x000ea20000300800 */
[----:B------:R-:W-:Y:S01]  /*e460*/  ULDC UR6, c[0x0][0xc] ;  /* 0x0000030000067ab9 */ /* 0x000fe20000000800 */
[----:B------:R-:W-:Y:S01]  /*e470*/  ULDC UR7, c[0x0][0x10] ;  /* 0x0000040000077ab9 */ /* 0x000fe20000000800 */
[----:B------:R-:W2:Y:S01]  /*e480*/  LDC R5, c[0x0][0x14] ;  /* 0x00000500ff057b82 */ /* 0x000ea20000000800 */
[----:B------:R-:W-:Y:S01]  /*e490*/  UIMAD.WIDE.U32 UR6, UR6, UR7, URZ ;  /* 0x00000007060672a5 */ /* 0x000fe2000f8e003f */
[----:B------:R-:W-:Y:S01]  /*e4a0*/  PRMT R0, RZ, 0x7610, R0 ;  /* 0x00007610ff007816 */ /* 0x000fe20000000000 */
[----:B------:R-:W-:-:S04]  /*e4b0*/  UMOV UR12, 0xffffffff ;  /* 0xffffffff000c7882 */ /* 0x000fc80000000000 */
[----:B--2---:R-:W-:-:S04]  /*e4c0*/  IMAD.WIDE.U32 R2, R5, UR6, R2 ;  /* 0x0000000605027c25 */ /* 0x004fc8000f8e0002 */
[----:B------:R-:W-:Y:S01]  /*e4d0*/  IMAD R5, R5, UR7, RZ ;  /* 0x0000000705057c24 */ /* 0x000fe2000f8e02ff */
[----:B------:R-:W-:Y:S01]  /*e4e0*/  ULDC.64 UR6, c[0x0][0x650] ;  /* 0x0001940000067ab9 */ /* 0x000fe20000000a00 */
[----:B------:R-:W-:Y:S01]  /*e4f0*/  IMAD.MOV.U32 R19, RZ, RZ, R2 ;  /* 0x000000ffff137224 */ /* 0x000fe200078e0002 */
[----:B------:R-:W-:Y:S01]  /*e500*/  ISETP.GE.U32.AND P0, PT, R2, UR6, PT ;  /* 0x0000000602007c0c */ /* 0x000fe2000bf06070 */
[----:B------:R-:W-:Y:S02]  /*e510*/  IMAD.IADD R22, R3, 0x1, R5 ;  /* 0x0000000103167824 */ /* 0x000fe400078e0205 */
[----:B------:R-:W-:-:S03]  /*e520*/  IMAD.MOV.U32 R2, RZ, RZ, -0x1 ;  /* 0xffffffffff027424 */ /* 0x000fc600078e00ff */
[----:B------:R0:W-:Y:S01]  /*e530*/  STL [R1+0x70], R22 ;  /* 0x0000701601007387 */ /* 0x0001e20000100800 */
[----:B------:R-:W-:-:S03]  /*e540*/  ISETP.GE.U32.AND.EX P0, PT, R22, UR7, PT, P0 ;  /* 0x0000000716007c0c */ /* 0x000fc6000bf06100 */
[----:B------:R0:W-:Y:S04]  /*e550*/  STL [R1+0x74], R19 ;  /* 0x0000741301007387 */ /* 0x0001e80000100800 */
[----:B------:R0:W-:Y:S06]  /*e560*/  STL [R1+0x78], R2 ;  /* 0x0000780201007387 */ /* 0x0001ec0000100800 */
[----:B------:R-:W-:Y:S05]  /*e570*/  @P0 BRA `(.L_x_290) ;  /* 0x00000004006c0947 */ /* 0x000fea0003800000 */
[----:B------:R-:W2:Y:S01]  /*e580*/  S2R R14, SR_CTAID.X ;  /* 0x00000000000e7919 */ /* 0x000ea20000002500 */
[----:B------:R-:W5:Y:S01]  /*e590*/  LDC.64 R8, c[0x0][0x628] ;  /* 0x00018a00ff087b82 */ /* 0x000f620000000a00 */
[----:B------:R-:W-:Y:S01]  /*e5a0*/  ULDC UR6, c[0x0][0x150] ;  /* 0x0000540000067ab9 */ /* 0x000fe20000000800 */
[----:B------:R-:W-:Y:S01]  /*e5b0*/  IMAD.MOV.U32 R6, RZ, RZ, R19 ;  /* 0x000000ffff067224 */ /* 0x000fe200078e0013 */
[----:B------:R-:W0:Y:S01]  /*e5c0*/  S2R R16, SR_CTAID.Y ;  /* 0x0000000000107919 */ /* 0x000e220000002600 */
[----:B------:R-:W-:-:S04]  /*e5d0*/  IMAD.MOV.U32 R7, RZ, RZ, R22 ;  /* 0x000000ffff077224 */ /* 0x000fc800078e0016 */
[----:B------:R-:W0:Y:S08]  /*e5e0*/  LDC R17, c[0x0][0x144] ;  /* 0x00005100ff117b82 */ /* 0x000e300000000800 */
[----:B------:R-:W0:Y:S08]  /*e5f0*/  LDC R10, c[0x0][0x630] ;  /* 0x00018c00ff0a7b82 */ /* 0x000e300000000800 */
[----:B------:R-:W0:Y:S01]  /*e600*/  LDC.64 R12, c[0x0][0x620] ;  /* 0x00018800ff0c7b82 */ /* 0x000e220000000a00 */
[----:B-----5:R-:W-:-:S04]  /*e610*/  ISETP.NE.U32.AND P0, PT, R8, RZ, PT ;  /* 0x000000ff0800720c */ /* 0x020fc80003f05070 */
[----:B------:R-:W-:Y:S02]  /*e620*/  ISETP.NE.AND.EX P0, PT, R9, RZ, PT, P0 ;  /* 0x000000ff0900720c */ /* 0x000fe40003f05300 */
[----:B--2---:R-:W-:-:S05]  /*e630*/  I2FP.F32.U32 R0, R14 ;  /* 0x0000000e00007245 */ /* 0x004fca0000201000 */
[----:B------:R-:W-:-:S04]  /*e640*/  FMUL R0, R0, UR6 ;  /* 0x0000000600007c20 */ /* 0x000fc80008400000 */
[----:B------:R2:W0:Y:S02]  /*e650*/  F2I.U32.TRUNC.NTZ R15, R0 ;  /* 0x00000000000f7305 */ /* 0x000424000020f000 */
[----:B------:R-:W-:Y:S05]  /*e660*/  @!P0 BRA `(.L_x_291) ;  /* 0x0000000000288947 */ /* 0x000fea0003800000 */
[----:B--2---:R-:W2:Y:S02]  /*e670*/  LDC R0, c[0x0][0x634] ;  /* 0x00018d00ff007b82 */ /* 0x004ea40000000800 */
[----:B--2---:R-:W-:-:S05]  /*e680*/  IADD3 R7, P0, R19, R0, RZ ;  /* 0x0000000013077210 */ /* 0x004fca0007f1e0ff */
[----:B------:R-:W-:-:S04]  /*e690*/  IMAD.X R11, RZ, RZ, R22, P0 ;  /* 0x000000ffff0b7224 */ /* 0x000fc800000e0616 */
[----:B0-----:R-:W-:-:S04]  /*e6a0*/  IMAD.WIDE.U32 R2, R11, R8, RZ ;  /* 0x000000080b027225 */ /* 0x001fc800078e00ff */
[----:B------:R-:W-:-:S04]  /*e6b0*/  IMAD.WIDE.U32 R4, P0, R7, R9, R2 ;  /* 0x0000000907047225 */ /* 0x000fc80007800002 */
[----:B------:R-:W-:-:S04]  /*e6c0*/  IMAD.WIDE.U32 R2, R7, R8, RZ ;  /* 0x0000000807027225 */ /* 0x000fc800078e00ff */
[----:B------:R-:W-:Y:S01]  /*e6d0*/  IMAD.X R7, RZ, RZ, RZ, P0 ;  /* 0x000000ffff077224 */ /* 0x000fe200000e06ff */
[----:B------:R-:W-:Y:S01]  /*e6e0*/  IADD3 RZ, P0, R3, R4, RZ ;  /* 0x0000000403ff7210 */ /* 0x000fe20007f1e0ff */
[----:B------:R-:W-:-:S04]  /*e6f0*/  IMAD.MOV.U32 R6, RZ, RZ, R5 ;  /* 0x000000ffff067224 */ /* 0x000fc800078e0005 */
[----:B------:R-:W-:-:S08]  /*e700*/  IMAD.WIDE.U32.X R6, R11, R9, R6, P0 ;  /* 0x000000090b067225 */ /* 0x000fd000000e0406 */
.L_x_291:
[-CC-:B0-----:R-:W-:Y:S01]  /*e710*/  SHF.R.U64 R24, R6, R10.reuse, R7.reuse ;  /* 0x0000000a06187219 */ /* 0x181fe20000001207 */
[----:B------:R-:W0:Y:S01]  /*e720*/  LDC.64 R20, c[0x0][0x640] ;  /* 0x00019000ff147b82 */ /* 0x000e220000000a00 */
[----:B--2---:R-:W-:Y:S01]  /*e730*/  SHF.R.U32.HI R0, RZ, R10, R7 ;  /* 0x0000000aff007219 */ /* 0x004fe20000011607 */
[----:B------:R-:W-:Y:S01]  /*e740*/  IMAD.MOV.U32 R2, RZ, RZ, R19 ;  /* 0x000000ffff027224 */ /* 0x000fe200078e0013 */
[----:B------:R-:W-:Y:S01]  /*e750*/  IADD3 R5, P0, RZ, -R24, RZ ;  /* 0x80000018ff057210 */ /* 0x000fe20007f1e0ff */
[----:B------:R-:W-:Y:S01]  /*e760*/  IMAD.MOV R15, RZ, RZ, -R15 ;  /* 0x000000ffff0f7224 */ /* 0x000fe200078e0a0f */
[----:B------:R-:W-:Y:S01]  /*e770*/  ULDC UR6, c[0x0][0x154] ;  /* 0x0000550000067ab9 */ /* 0x000fe20000000800 */
[----:B------:R-:W-:Y:S02]  /*e780*/  IMAD.MOV.U32 R7, RZ, RZ, 0x1 ;  /* 0x00000001ff077424 */ /* 0x000fe400078e00ff */
[----:B------:R-:W2:Y:S01]  /*e790*/  LDC R4, c[0x0][0x618] ;  /* 0x00018600ff047b82 */ /* 0x000ea20000000800 */
[----:B------:R-:W-:-:S02]  /*e7a0*/  IMAD.X R3, RZ, RZ, ~R0, P0 ;  /* 0x000000ffff037224 */ /* 0x000fc400000e0e00 */
[----:B------:R-:W-:Y:S02]  /*e7b0*/  IMAD R15, R17, R15, R14 ;  /* 0x0000000f110f7224 */ /* 0x000fe400078e020e */
[-C--:B------:R-:W-:Y:S02]  /*e7c0*/  IMAD R0, R3, R12.reuse, RZ ;  /* 0x0000000c03007224 */ /* 0x080fe400078e02ff */
[----:B------:R-:W-:Y:S01]  /*e7d0*/  IMAD.MOV.U32 R3, RZ, RZ, R22 ;  /* 0x000000ffff037224 */ /* 0x000fe200078e0016 */
[----:B------:R-:W5:Y:S01]  /*e7e0*/  LDC R6, c[0x0][0x608] ;  /* 0x00018200ff067b82 */ /* 0x000f620000000800 */
[----:B------:R-:W-:-:S04]  /*e7f0*/  IMAD.WIDE.U32 R2, R5, R12, R2 ;  /* 0x0000000c05027225 */ /* 0x000fc800078e0002 */
[----:B------:R-:W-:-:S03]  /*e800*/  IMAD R5, R5, R13, R0 ;  /* 0x0000000d05057224 */ /* 0x000fc600078e0200 */
[----:B------:R-:W1:Y:S01]  /*e810*/  LDC R18, c[0x0][0x658] ;  /* 0x00019600ff127b82 */ /* 0x000e620000000800 */
[----:B------:R-:W-:Y:S01]  /*e820*/  I2FP.F32.U32 R0, R16 ;  /* 0x0000001000007245 */ /* 0x000fe20000201000 */
[----:B------:R-:W-:Y:S01]  /*e830*/  IMAD.IADD R3, R3, 0x1, R5 ;  /* 0x0000000103037824 */ /* 0x000fe200078e0205 */
[----:B0-----:R-:W-:Y:S01]  /*e840*/  ISETP.NE.U32.AND P0, PT, R20, RZ, PT ;  /* 0x000000ff1400720c */ /* 0x001fe20003f05070 */
[----:B------:R-:W-:Y:S02]  /*e850*/  IMAD.MOV.U32 R5, RZ, RZ, -0x1 ;  /* 0xffffffffff057424 */ /* 0x000fe400078e00ff */
[----:B------:R-:W-:Y:S02]  /*e860*/  FMUL R0, R0, UR6 ;  /* 0x0000000600007c20 */ /* 0x000fe40008400000 */
[----:B------:R-:W0:Y:S01]  /*e870*/  LDC R13, c[0x0][0x148] ;  /* 0x00005200ff0d7b82 */ /* 0x000e220000000800 */
[----:B--2---:R-:W-:Y:S01]  /*e880*/  SHF.R.U64 R10, R2, R4, R3 ;  /* 0x00000004020a7219 */ /* 0x004fe20000001203 */
[----:B------:R2:W0:Y:S01]  /*e890*/  F2I.U32.TRUNC.NTZ R12, R0 ;  /* 0x00000000000c7305 */ /* 0x000422000020f000 */
[----:B------:R-:W-:-:S02]  /*e8a0*/  ISETP.NE.AND.EX P0, PT, R21, RZ, PT, P0 ;  /* 0x000000ff1500720c */ /* 0x000fc40003f05300 */
[----:B------:R-:W-:-:S03]  /*e8b0*/  SHF.R.U32.HI R3, RZ, R4, R3 ;  /* 0x00000004ff037219 */ /* 0x000fc60000011603 */
[----:B------:R-:W0:Y:S01]  /*e8c0*/  LDC R14, c[0x0][0x600] ;  /* 0x00018000ff0e7b82 */ /* 0x000e220000000800 */
[-CC-:B-----5:R-:W-:Y:S02]  /*e8d0*/  SHF.R.U64 R8, R10, R6.reuse, R3.reuse ;  /* 0x000000060a087219 */ /* 0x1a0fe40000001203 */
[----:B------:R-:W-:-:S05]  /*e8e0*/  SHF.R.U32.HI R3, RZ, R6, R3 ;  /* 0x00000006ff037219 */ /* 0x000fca0000011603 */
[----:B------:R-:W0:Y:S01]  /*e8f0*/  LDC R19, c[0x0][0x648] ;  /* 0x00019200ff137b82 */ /* 0x000e220000000800 */
[-CC-:B-1----:R-:W-:Y:S02]  /*e900*/  SHF.R.U64 R11, R8, R18.reuse, R3.reuse ;  /* 0x00000012080b7219 */ /* 0x182fe40000001203 */
[-C--:B------:R-:W-:Y:S02]  /*e910*/  SHF.L.U32 R5, R5, R18.reuse, RZ ;  /* 0x0000001205057219 */ /* 0x080fe400000006ff */
[-C--:B------:R-:W-:Y:S01]  /*e920*/  SHF.R.U32.HI R3, RZ, R18.reuse, R3 ;  /* 0x00000012ff037219 */ /* 0x080fe20000011603 */
[----:B------:R-:W-:Y:S01]  /*e930*/  IMAD.MOV.U32 R2, RZ, RZ, R11 ;  /* 0x000000ffff027224 */ /* 0x000fe200078e000b */
[----:B------:R-:W-:Y:S01]  /*e940*/  SHF.L.U32 R40, R7, R18, RZ ;  /* 0x0000001207287219 */ /* 0x000fe200000006ff */
[----:B------:R-:W1:Y:S01]  /*e950*/  LDC R22, c[0x0][0x638] ;  /* 0x00018e00ff167b82 */ /* 0x000e620000000800 */
[----:B------:R-:W-:-:S07]  /*e960*/  LOP3.LUT R17, RZ, R5, RZ, 0x33, !PT ;  /* 0x00000005ff117212 */ /* 0x000fce00078e33ff */
[----:B------:R-:W0:Y:S01]  /*e970*/  LDC R23, c[0x0][0x610] ;  /* 0x00018400ff177b82 */ /* 0x000e220000000800 */
[----:B--2---:R-:W-:Y:S05]  /*e980*/  @!P0 BRA `(.L_x_292) ;  /* 0x0000000000288947 */ /* 0x004fea0003800000 */
[----:B------:R-:W2:Y:S02]  /*e990*/  LDC R0, c[0x0][0x64c] ;  /* 0x00019300ff007b82 */ /* 0x000ea40000000800 */
[----:B--2---:R-:W-:-:S05]  /*e9a0*/  IADD3 R7, P0, R11, R0, RZ ;  /* 0x000000000b077210 */ /* 0x004fca0007f1e0ff */
        /* <DEDUP_REMOVED lines=8> */
.L_x_292:
[----:B0-----:R-:W-:Y:S01]  /*ea30*/  SHF.R.U64 R0, R2, R19, R3 ;  /* 0x0000001302007219 */ /* 0x001fe20000001203 */
[----:B------:R-:W-:Y:S01]  /*ea40*/  VIADD R3, R14, 0xffffffff ;  /* 0xffffffff0e037836 */ /* 0x000fe20000000000 */
[----:B------:R-:W-:Y:S01]  /*ea50*/  LOP3.LUT R5, R8, R17, RZ, 0xc0, !PT ;  /* 0x0000001108057212 */ /* 0x000fe200078ec0ff */
[----:B------:R-:W-:Y:S01]  /*ea60*/  IMAD.MOV R12, RZ, RZ, -R12 ;  /* 0x000000ffff0c7224 */ /* 0x000fe200078e0a0c */
[----:B------:R-:W-:Y:S01]  /*ea70*/  R2UR UR12, R24 ;  /* 0x00000000180c72ca */ /* 0x000fe200000e0000 */
[----:B------:R-:W-:Y:S01]  /*ea80*/  IMAD.MOV R2, RZ, RZ, -R0 ;  /* 0x000000ffff027224 */ /* 0x000fe200078e0a00 */
[----:B------:R-:W-:Y:S01]  /*ea90*/  LOP3.LUT R3, R10, R3, RZ, 0xc0, !PT ;  /* 0x000000030a037212 */ /* 0x000fe200078ec0ff */
[----:B------:R-:W-:Y:S02]  /*eaa0*/  IMAD R40, R40, R0, R5 ;  /* 0x0000000028287224 */ /* 0x000fe400078e0205 */
[----:B------:R-:W-:Y:S02]  /*eab0*/  @P4 IMAD R15, R13, R12, R16 ;  /* 0x0000000c0d0f4224 */ /* 0x000fe400078e0210 */
[----:B-1----:R-:W-:-:S02]  /*eac0*/  IMAD R0, R2, R22, R11 ;  /* 0x0000001602007224 */ /* 0x002fc400078e020b */
[----:B------:R-:W-:Y:S02]  /*ead0*/  IMAD R40, R40, R23, R15 ;  /* 0x0000001728287224 */ /* 0x000fe400078e020f */
[----:B------:R-:W-:Y:S02]  /*eae0*/  IMAD R3, R0, R14, R3 ;  /* 0x0000000e00037224 */ /* 0x000fe400078e0203 */
[----:B------:R-:W-:-:S03]  /*eaf0*/  IMAD.MOV.U32 R0, RZ, RZ, 0x1 ;  /* 0x00000001ff007424 */ /* 0x000fc600078e00ff */
[----:B------:R-:W-:Y:S02]  /*eb00*/  SEL R2, R3, R40, !P4 ;  /* 0x0000002803027207 */ /* 0x000fe40006000000 */
[----:B------:R-:W-:-:S03]  /*eb10*/  SEL R40, R40, R3, !P4 ;  /* 0x0000000328287207 */ /* 0x000fc60006000000 */
[----:B------:R2:W-:Y:S04]  /*eb20*/  STL [R1+0x78], R2 ;  /* 0x0000780201007387 */ /* 0x0005e80000100800 */
.L_x_290:
[----:B------:R-:W-:Y:S01]  /*eb30*/  UIADD3 UR5, UR9, UR5, URZ ;  /* 0x0000000509057290 */ /* 0x000fe2000fffe03f */
[----:B------:R0:W-:Y:S01]  /*eb40*/  STL [R1+0x7c], R40 ;  /* 0x00007c2801007387 */ /* 0x0001e20000100800 */
[----:B------:R-:W-:Y:S02]  /*eb50*/  LOP3.LUT P0, RZ, R0, 0xff, RZ, 0xc0, !PT ;  /* 0x000000ff00ff7812 */ /* 0x000fe4000780c0ff */
[----:B------:R-:W-:Y:S02]  /*eb60*/  USHF.R.U32.HI UR6, URZ, 0x2, UR5 ;  /* 0x000000023f067899 */ /* 0x000fe40008011605 */
[----:B------:R-:W-:Y:S02]  /*eb70*/  UISETP.GT.U32.AND UP0, UPT, UR5, 0x3, UPT ;  /* 0x000000030500788c */ /* 0x000fe4000bf04070 */
[----:B------:R-:W-:Y:S02]  /*eb80*/  ULOP3.LUT UR6, UR6, 0x1, URZ, 0xc0, !UPT ;  /* 0x0000000106067892 */ /* 0x000fe4000f8ec03f */
[----:B------:R-:W-:-:S02]  /*eb90*/  UISETP.LT.U32.AND UP0, UPT, UR9, 0x4, UP0 ;  /* 0x000000040900788c */ /* 0x000fc40008701070 */
[----:B------:R-:W-:Y:S02]  /*eba0*/  UISETP.NE.U32.AND UP1, UPT, UR6, 0x1, UPT ;  /* 0x000000010600788c */ /* 0x000fe4000bf25070 */
[----:B------:R-:W-:Y:S02]  /*ebb0*/  USEL UR7, URZ, 0x1, !UP0 ;  /* 0x000000013f077887 */ /* 0x000fe4000c000000 */
[----:B------:R-:W-:Y:S02]  /*ebc0*/  UISETP.GT.U32.AND UP1, UPT, UR9, 0x3, !UP1 ;  /* 0x000000030900788c */ /* 0x000fe4000cf24070 */
[----:B------:R-:W-:Y:S02]  /*ebd0*/  ULOP3.LUT UR5, UR5, 0x3, URZ, 0xc0, !UPT ;  /* 0x0000000305057892 */ /* 0x000fe4000f8ec03f */
[----:B------:R-:W-:-:S04]  /*ebe0*/  USEL UR6, URZ, 0x1, !UP1 ;  /* 0x000000013f067887 */ /* 0x000fc8000c800000 */
[----:B------:R-:W-:Y:S01]  /*ebf0*/  ULOP3.LUT UR4, UR6, UR4, UR7, 0x96, !UPT ;  /* 0x0000000406047292 */ /* 0x000fe2000f8e9607 */
[----:B0-----:R-:W-:Y:S11]  /*ec00*/  @P0 BRA `(.L_x_293) ;  /* 0xffffff2400040947 */ /* 0x001ff6000383ffff */
[----:B------:R-:W-:Y:S05]  /*ec10*/  EXIT ;  /* 0x000000000000794d */ /* 0x000fea0003800000 */
.L_x_3:
[----:B------:R-:W2:Y:S01]  /*ec20*/  LDL R16, [R1+0x74] ;  /* 0x0000740001107983 */ /* 0x000ea20000100800 */
[----:B------:R-:W-:-:S03]  /*ec30*/  ULDC.64 UR4, c[0x0][0x650] ;  /* 0x0001940000047ab9 */ /* 0x000fc60000000a00 */
[----:B------:R-:W3:Y:S01]  /*ec40*/  LDL R17, [R1+0x70] ;  /* 0x0000700001117983 */ /* 0x000ee20000100800 */
[----:B------:R-:W-:Y:S01]  /*ec50*/  PRMT R4, RZ, 0x7610, R4 ;  /* 0x00007610ff047816 */ /* 0x000fe20000000004 */
[----:B------:R-:W-:Y:S02]  /*ec60*/  IMAD.MOV.U32 R5, RZ, RZ, -0x1 ;  /* 0xffffffffff057424 */ /* 0x000fe400078e00ff */
[----:B------:R-:W-:Y:S02]  /*ec70*/  IMAD.MOV.U32 R6, RZ, RZ, -0x1 ;  /* 0xffffffffff067424 */ /* 0x000fe400078e00ff */
[----:B------:R-:W-:Y:S01]  /*ec80*/  IMAD.MOV.U32 R11, RZ, RZ, -0x1 ;  /* 0xffffffffff0b7424 */ /* 0x000fe200078e00ff */
[----:B--2---:R-:W-:-:S04]  /*ec90*/  ISETP.GE.U32.AND P0, PT, R16, UR4, PT ;  /* 0x0000000410007c0c */ /* 0x004fc8000bf06070 */
[----:B---3--:R-:W-:-:S13]  /*eca0*/  ISETP.GE.U32.AND.EX P0, PT, R17, UR5, PT, P0 ;  /* 0x0000000511007c0c */ /* 0x008fda000bf06100 */
[----:B------:R-:W-:Y:S05]  /*ecb0*/  @P0 BRA `(.L_x_294) ;  /* 0x00000004005c0947 */ /* 0x000fea0003800000 */
        /* <DEDUP_REMOVED lines=18> */
.L_x_295:
[-CC-:B------:R-:W-:Y:S01]  /*ede0*/  SHF.R.U64 R11, R8, R12.reuse, R9.reuse ;  /* 0x0000000c080b7219 */ /* 0x180fe20000001209 */
[----:B------:R-:W0:Y:S01]  /*edf0*/  LDC.64 R20, c[0x0][0x640] ;  /* 0x00019000ff147b82 */ /* 0x000e220000000a00 */
[----:B------:R-:W-:Y:S01]  /*ee00*/  SHF.R.U32.HI R3, RZ, R12, R9 ;  /* 0x0000000cff037219 */ /* 0x000fe20000011609 */
[----:B------:R-:W-:Y:S01]  /*ee10*/  ULDC UR4, c[0x0][0x150] ;  /* 0x0000540000047ab9 */ /* 0x000fe20000000800 */
[----:B------:R-:W-:Y:S01]  /*ee20*/  IADD3 R7, P0, RZ, -R11, RZ ;  /* 0x8000000bff077210 */ /* 0x000fe20007f1e0ff */
[----:B------:R-:W-:Y:S01]  /*ee30*/  IMAD.MOV.U32 R4, RZ, RZ, R16 ;  /* 0x000000ffff047224 */ /* 0x000fe200078e0010 */
[----:B------:R-:W-:Y:S01]  /*ee40*/  I2FP.F32.U32 R6, R2 ;  /* 0x0000000200067245 */ /* 0x000fe20000201000 */
[----:B------:R-:W-:Y:S02]  /*ee50*/  IMAD.MOV.U32 R5, RZ, RZ, R17 ;  /* 0x000000ffff057224 */ /* 0x000fe400078e0011 */
[----:B------:R-:W1:Y:S01]  /*ee60*/  LDC R10, c[0x0][0x618] ;  /* 0x00018600ff0a7b82 */ /* 0x000e620000000800 */
[----:B------:R-:W-:-:S02]  /*ee70*/  IMAD.X R3, RZ, RZ, ~R3, P0 ;  /* 0x000000ffff037224 */ /* 0x000fc400000e0e03 */
[----:B------:R-:W-:Y:S01]  /*ee80*/  FMUL R9, R6, UR4 ;  /* 0x0000000406097c20 */ /* 0x000fe20008400000 */
[----:B------:R-:W-:Y:S01]  /*ee90*/  IMAD.WIDE.U32 R4, R7, R14, R4 ;  /* 0x0000000e07047225 */ /* 0x000fe200078e0004 */
[----:B------:R-:W-:-:S03]  /*eea0*/  ULDC UR4, c[0x0][0x154] ;  /* 0x0000550000047ab9 */ /* 0x000fc60000000800 */
[----:B------:R-:W-:Y:S01]  /*eeb0*/  IMAD R6, R3, R14, RZ ;  /* 0x0000000e03067224 */ /* 0x000fe200078e02ff */
[----:B------:R-:W2:Y:S01]  /*eec0*/  LDC R13, c[0x0][0x144] ;  /* 0x00005100ff0d7b82 */ /* 0x000ea20000000800 */
[----:B------:R-:W3:Y:S02]  /*eed0*/  F2I.U32.TRUNC.NTZ R9, R9 ;  /* 0x0000000900097305 */ /* 0x000ee4000020f000 */
[----:B------:R-:W-:Y:S02]  /*eee0*/  IMAD R3, R7, R15, R6 ;  /* 0x0000000f07037224 */ /* 0x000fe400078e0206 */
[----:B------:R-:W-:Y:S02]  /*eef0*/  IMAD.MOV.U32 R6, RZ, RZ, -0x1 ;  /* 0xffffffffff067424 */ /* 0x000fe400078e00ff */
[----:B------:R-:W-:Y:S01]  /*ef00*/  IMAD.IADD R3, R5, 0x1, R3 ;  /* 0x0000000105037824 */ /* 0x000fe200078e0203 */
[----:B------:R-:W4:Y:S01]  /*ef10*/  LDC R12, c[0x0][0x608] ;  /* 0x00018200ff0c7b82 */ /* 0x000f220000000800 */
[----:B------:R-:W-:-:S02]  /*ef20*/  I2FP.F32.U32 R5, R0 ;  /* 0x0000000000057245 */ /* 0x000fc40000201000 */
[----:B0-----:R-:W-:-:S03]  /*ef30*/  ISETP.NE.U32.AND P0, PT, R20, RZ, PT ;  /* 0x000000ff1400720c */ /* 0x001fc60003f05070 */
[----:B------:R-:W-:Y:S01]  /*ef40*/  FMUL R5, R5, UR4 ;  /* 0x0000000405057c20 */ /* 0x000fe20008400000 */
[----:B------:R-:W-:Y:S01]  /*ef50*/  ISETP.NE.AND.EX P0, PT, R21, RZ, PT, P0 ;  /* 0x000000ff1500720c */ /* 0x000fe20003f05300 */
[----:B------:R-:W0:Y:S01]  /*ef60*/  LDC R7, c[0x0][0x658] ;  /* 0x00019600ff077b82 */ /* 0x000e220000000800 */
[-C--:B-1----:R-:W-:Y:S01]  /*ef70*/  SHF.R.U64 R8, R4, R10.reuse, R3 ;  /* 0x0000000a04087219 */ /* 0x082fe20000001203 */
[----:B---3--:R-:W-:Y:S01]  /*ef80*/  IMAD.MOV R4, RZ, RZ, -R9 ;  /* 0x000000ffff047224 */ /* 0x008fe200078e0a09 */
[----:B------:R-:W-:Y:S02]  /*ef90*/  SHF.R.U32.HI R3, RZ, R10, R3 ;  /* 0x0000000aff037219 */ /* 0x000fe40000011603 */
[----:B------:R1:W3:Y:S03]  /*efa0*/  F2I.U32.TRUNC.NTZ R10, R5 ;  /* 0x00000005000a7305 */ /* 0x0002e6000020f000 */
[----:B------:R-:W1:Y:S01]  /*efb0*/  LDC R17, c[0x0][0x148] ;  /* 0x00005200ff117b82 */ /* 0x000e620000000800 */
[----:B--2---:R-:W-:-:S02]  /*efc0*/  IMAD R19, R13, R4, R2 ;  /* 0x000000040d137224 */ /* 0x004fc400078e0202 */
[----:B------:R-:W-:-:S05]  /*efd0*/  IMAD.MOV.U32 R4, RZ, RZ, 0x1 ;  /* 0x00000001ff047424 */ /* 0x000fca00078e00ff */
[----:B------:R-:W2:Y:S01]  /*efe0*/  LDC R14, c[0x0][0x600] ;  /* 0x00018000ff0e7b82 */ /* 0x000ea20000000800 */
[-CC-:B----4-:R-:W-:Y:S02]  /*eff0*/  SHF.R.U64 R13, R8, R12.reuse, R3.reuse ;  /* 0x0000000c080d7219 */ /* 0x190fe40000001203 */
[----:B------:R-:W-:-:S05]  /*f000*/  SHF.R.U32.HI R2, RZ, R12, R3 ;  /* 0x0000000cff027219 */ /* 0x000fca0000011603 */
[----:B------:R-:W4:Y:S01]  /*f010*/  LDC R16, c[0x0][0x648] ;  /* 0x00019200ff107b82 */ /* 0x000f220000000800 */
[-CC-:B0-----:R-:W-:Y:S02]  /*f020*/  SHF.R.U64 R15, R13, R7.reuse, R2.reuse ;  /* 0x000000070d0f7219 */ /* 0x181fe40000001202 */
[-C--:B------:R-:W-:Y:S02]  /*f030*/  SHF.L.U32 R6, R6, R7.reuse, RZ ;  /* 0x0000000706067219 */ /* 0x080fe400000006ff */
[-C--:B------:R-:W-:Y:S01]  /*f040*/  SHF.R.U32.HI R3, RZ, R7.reuse, R2 ;  /* 0x00000007ff037219 */ /* 0x080fe20000011602 */
[----:B------:R-:W-:Y:S01]  /*f050*/  IMAD.MOV.U32 R2, RZ, RZ, R15 ;  /* 0x000000ffff027224 */ /* 0x000fe200078e000f */
[----:B------:R-:W-:Y:S01]  /*f060*/  SHF.L.U32 R12, R4, R7, RZ ;  /* 0x00000007040c7219 */ /* 0x000fe200000006ff */
[----:B------:R-:W0:Y:S01]  /*f070*/  LDC R18, c[0x0][0x638] ;  /* 0x00018e00ff127b82 */ /* 0x000e220000000800 */
[----:B------:R-:W-:-:S07]  /*f080*/  LOP3.LUT R22, RZ, R6, RZ, 0x33, !PT ;  /* 0x00000006ff167212 */ /* 0x000fce00078e33ff */
        /* <DEDUP_REMOVED lines=12> */
.L_x_296:
[----:B----4-:R-:W-:Y:S01]  /*f150*/  SHF.R.U64 R3, R2, R16, R3 ;  /* 0x0000001002037219 */ /* 0x010fe20000001203 */
[----:B--2---:R-:W-:Y:S01]  /*f160*/  VIADD R5, R14, 0xffffffff ;  /* 0xffffffff0e057836 */ /* 0x004fe20000000000 */
[----:B------:R-:W-:Y:S01]  /*f170*/  LOP3.LUT R2, R13, R22, RZ, 0xc0, !PT ;  /* 0x000000160d027212 */ /* 0x000fe200078ec0ff */
[----:B------:R-:W-:Y:S02]  /*f180*/  IMAD.MOV R10, RZ, RZ, -R10 ;  /* 0x000000ffff0a7224 */ /* 0x000fe400078e0a0a */
[----:B------:R-:W-:Y:S02]  /*f190*/  IMAD.MOV R4, RZ, RZ, -R3 ;  /* 0x000000ffff047224 */ /* 0x000fe400078e0a03 */
[----:B------:R-:W-:Y:S01]  /*f1a0*/  IMAD R2, R12, R3, R2 ;  /* 0x000000030c027224 */ /* 0x000fe200078e0202 */
[----:B------:R-:W-:Y:S01]  /*f1b0*/  LOP3.LUT R3, R8, R5, RZ, 0xc0, !PT ;  /* 0x0000000508037212 */ /* 0x000fe200078ec0ff */
[----:B------:R-:W-:Y:S02]  /*f1c0*/  @P4 IMAD R19, R17, R10, R0 ;  /* 0x0000000a11134224 */ /* 0x000fe400078e0200 */
[----:B0-----:R-:W-:-:S02]  /*f1d0*/  IMAD R0, R4, R18, R15 ;  /* 0x0000001204007224 */ /* 0x001fc400078e020f */
[----:B------:R-:W-:Y:S02]  /*f1e0*/  IMAD R5, R2, R23, R19 ;  /* 0x0000001702057224 */ /* 0x000fe400078e0213 */
[----:B------:R-:W-:Y:S02]  /*f1f0*/  IMAD R0, R0, R14, R3 ;  /* 0x0000000e00007224 */ /* 0x000fe400078e0203 */
[----:B------:R-:W-:-:S03]  /*f200*/  IMAD.MOV.U32 R4, RZ, RZ, 0x1 ;  /* 0x00000001ff047424 */ /* 0x000fc600078e00ff */
[----:B------:R-:W-:Y:S02]  /*f210*/  SEL R6, R0, R5, !P4 ;  /* 0x0000000500067207 */ /* 0x000fe40006000000 */
[----:B------:R-:W-:-:S07]  /*f220*/  SEL R5, R5, R0, !P4 ;  /* 0x0000000005057207 */ /* 0x000fce0006000000 */
.L_x_294:
[----:B------:R-:W-:-:S08]  /*f230*/  NOP ;  /* 0x0000000000007918 */ /* 0x000fd00000000000 */
[----:B------:R-:W0:-:S00]  /*f240*/  USETMAXREG.DEALLOC.CTAPOOL 0x28 ;  /* 0x00000028000079c8 */ /* 0x000e0000080e0500 */
[----:B------:R-:W-:-:S13]  /*f250*/  ISETP.NE.AND P0, PT, RZ, UR8, PT ;  /* 0x00000008ff007c0c */ /* 0x000fda000bf05270 */
[----:B------:R-:W-:Y:S05]  /*f260*/  @P0 EXIT ;  /* 0x000000000000094d */ /* 0x000fea0003800000 */
[----:B0-----:R-:W-:Y:S01]  /*f270*/  LOP3.LUT P0, RZ, R4, 0xff, RZ, 0xc0, !PT ;  /* 0x000000ff04ff7812 */ /* 0x001fe2000780c0ff */
[----:B------:R-:W-:Y:S02]  /*f280*/  IMAD.MOV.U32 R0, RZ, RZ, 0x1 ;  /* 0x00000001ff007424 */ /* 0x000fe400078e00ff */
[----:B------:R-:W-:-:S10]  /*f290*/  IMAD.MOV.U32 R8, RZ, RZ, RZ ;  /* 0x000000ffff087224 */ /* 0x000fd400078e00ff */
[----:B------:R-:W-:Y:S05]  /*f2a0*/  @!P0 BRA `(.L_x_297) ;  /* 0x0000000c00548947 */ /* 0x000fea0003800000 */
[----:B------:R-:W0:Y:S01]  /*f2b0*/  S2R R2, SR_TID.X ;  /* 0x0000000000027919 */ /* 0x000e220000002100 */
[----:B------:R-:W-:Y:S01]  /*f2c0*/  ULDC UR4, c[0x0][0x28c] ;  /* 0x0000a30000047ab9 */ /* 0x000fe20000000800 */
[----:B------:R-:W-:Y:S01]  /*f2d0*/  ULDC UR6, c[0x0][0x658] ;  /* 0x0001960000067ab9 */ /* 0x000fe20000000800 */
[----:B------:R-:W-:Y:S01]  /*f2e0*/  UIADD3 UR10, UR4, 0x7f, URZ ;  /* 0x0000007f040a7890 */ /* 0x000fe2000fffe03f */
[----:B------:R-:W-:Y:S01]  /*f2f0*/  BSSY B0, `(.L_x_297) ;  /* 0x00000d0000007945 */ /* 0x000fe20003800000 */
[----:B------:R-:W-:Y:S01]  /*f300*/  UMOV UR7, 0xffffffff ;  /* 0xffffffff00077882 */ /* 0x000fe20000000000 */
[----:B------:R-:W-:Y:S01]  /*f310*/  ULDC UR5, c[0x0][0x600] ;  /* 0x0001800000057ab9 */ /* 0x000fe20000000800 */
[----:B------:R-:W-:Y:S01]  /*f320*/  UMOV UR9, 0x1 ;  /* 0x0000000100097882 */ /* 0x000fe20000000000 */
[----:B------:R-:W-:Y:S01]  /*f330*/  USHF.L.U32 UR7, UR7, UR6, URZ ;  /* 0x0000000607077299 */ /* 0x000fe2000800063f */
[----:B------:R-:W-:Y:S01]  /*f340*/  IMAD.MOV.U32 R9, RZ, RZ, 0x1 ;  /* 0x00000001ff097424 */ /* 0x000fe200078e00ff */
[----:B------:R-:W-:Y:S01]  /*f350*/  UIADD3 UR4, UR5, -0x1, URZ ;  /* 0xffffffff05047890 */ /* 0x000fe2000fffe03f */
[----:B------:R-:W-:Y:S01]  /*f360*/  IMAD.MOV.U32 R0, RZ, RZ, 0x1 ;  /* 0x00000001ff007424 */ /* 0x000fe200078e00ff */
[----:B------:R-:W-:Y:S01]  /*f370*/  USHF.R.S32.HI UR11, URZ, 0x1f, UR10 ;  /* 0x0000001f3f0b7899 */ /* 0x000fe2000801140a */
[----:B------:R-:W-:Y:S01]  /*f380*/  IMAD.MOV.U32 R8, RZ, RZ, RZ ;  /* 0x000000ffff087224 */ /* 0x000fe200078e00ff */
[----:B------:R-:W-:Y:S01]  /*f390*/  ULDC UR8, c[0x0][0xc] ;  /* 0x0000030000087ab9 */ /* 0x000fe20000000800 */
[----:B------:R-:W-:-:S02]  /*f3a0*/  USHF.L.U32 UR5, UR9, UR6, URZ ;  /* 0x0000000609057299 */ /* 0x000fc4000800063f */
[----:B------:R-:W-:Y:S01]  /*f3b0*/  ULEA.HI UR11, UR11, UR10, URZ, 0x7 ;  /* 0x0000000a0b0b7291 */ /* 0x000fe2000f8f383f */
[----:B------:R-:W-:Y:S01]  /*f3c0*/  ULDC UR9, c[0x0][0x10] ;  /* 0x0000040000097ab9 */ /* 0x000fe20000000800 */
[----:B------:R-:W-:Y:S02]  /*f3d0*/  ULOP3.LUT UR6, URZ, UR7, URZ, 0x33, !UPT ;  /* 0x000000073f067292 */ /* 0x000fe4000f8e333f */
[----:B------:R-:W-:Y:S01]  /*f3e0*/  UIMAD.WIDE.U32 UR8, UR8, UR9, URZ ;  /* 0x00000009080872a5 */ /* 0x000fe2000f8e003f */
[----:B------:R-:W-:Y:S01]  /*f3f0*/  ULDC UR7, c[0x0][0x14] ;  /* 0x0000050000077ab9 */ /* 0x000fe20000000800 */
[----:B------:R-:W-:Y:S02]  /*f400*/  USHF.R.S32.HI UR20, URZ, 0x7, UR11 ;  /* 0x000000073f147899 */ /* 0x000fe4000801140b */
[----:B------:R-:W-:Y:S02]  /*f410*/  UIMAD.WIDE.U32 UR22, UR8, UR7, URZ ;  /* 0x00000007081672a5 */ /* 0x000fe4000f8e003f */
[----:B------:R-:W-:-:S02]  /*f420*/  UIMAD UR18, UR9, UR7, URZ ;  /* 0x00000007091272a4 */ /* 0x000fc4000f8e023f */
[----:B------:R-:W-:Y:S01]  /*f430*/  ULOP3.LUT UR26, UR13, 0x2, URZ, 0xfc, !UPT ;  /* 0x000000020d1a7892 */ /* 0x000fe2000f8efc3f */
[C---:B0-----:R-:W-:Y:S01]  /*f440*/  LOP3.LUT P3, RZ, R2.reuse, 0x7f, RZ, 0xc0, !PT ;  /* 0x0000007f02ff7812 */ /* 0x041fe2000786c0ff */
[----:B------:R-:W-:Y:S01]  /*f450*/  UIADD3 UR18, UR23, UR18, URZ ;  /* 0x0000001217127290 */ /* 0x000fe2000fffe03f */
[----:B------:R-:W-:Y:S01]  /*f460*/  LOP3.LUT P0, RZ, R2, 0x1f, RZ, 0xc0, !PT ;  /* 0x0000001f02ff7812 */ /* 0x000fe2000780c0ff */
[----:B------:R-:W-:Y:S01]  /*f470*/  UIADD3 UR27, UR20, 0x1, URZ ;  /* 0x00000001141b7890 */ /* 0x000fe2000fffe03f */
[----:B------:R-:W-:Y:S02]  /*f480*/  ULDC.64 UR24, c[0x0][0x198] ;  /* 0x0000660000187ab9 */ /* 0x000fe40000000a00 */
[----:B------:R-:W-:-:S13]  /*f490*/  PLOP3.LUT P0, PT, P0, P3, PT, 0x8a, 0x0 ;  /* 0x000000000000781c */ /* 0x000fda0000707172 */
.L_x_309:
[----:B------:R-:W-:-:S03]  /*f4a0*/  UMOV UR7, 0xffffffff ;  /* 0xffffffff00077882 */ /* 0x000fc60000000000 */
[----:B------:R-:W-:Y:S05]  /*f4b0*/  BRA.DIV UR7, `(.L_x_298) ;  /* 0x0000000e07cc7947 */ /* 0x000fea000b800000 */
[----:B------:R-:W-:-:S13]  /*f4c0*/  ELECT P1, URZ, PT ;  /* 0x00000000003f782f */ /* 0x000fda0003820000 */
.L_x_320:
[----:B------:R-:W0:Y:S01]  /*f4d0*/  LDC R2, c[0x0][0x28c] ;  /* 0x0000a300ff027b82 */ /* 0x000e220000000800 */
[----:B------:R-:W-:Y:S01]  /*f4e0*/  BSSY B1, `(.L_x_299) ;  /* 0x0000038000017945 */ /* 0x000fe20003800000 */
[----:B0-----:R-:W-:-:S13]  /*f4f0*/  ISETP.LT.OR P1, PT, R2, 0x1, !P1 ;  /* 0x000000010200780c */ /* 0x001fda0004f21670 */
[----:B------:R-:W-:Y:S05]  /*f500*/  @P1 BRA `(.L_x_300) ;  /* 0x0000000000d41947 */ /* 0x000fea0003800000 */
[----:B------:R-:W-:Y:S02]  /*f510*/  IMAD.SHL.U32 R6, R6, 0x80, RZ ;  /* 0x0000008006067824 */ /* 0x000fe400078e00ff */
[----:B------:R-:W-:Y:S02]  /*f520*/  IMAD.SHL.U32 R7, R5, 0x100, RZ ;  /* 0x0000010005077824 */ /* 0x000fe400078e00ff */
[----:B------:R-:W-:Y:S02]  /*f530*/  IMAD.MOV.U32 R12, RZ, RZ, RZ ;  /* 0x000000ffff0c7224 */ /* 0x000fe400078e00ff */
[----:B------:R-:W-:Y:S02]  /*f540*/  IMAD.U32 R14, RZ, RZ, UR27 ;  /* 0x0000001bff0e7e24 */ /* 0x000fe4000f8e00ff */
[----:B------:R-:W-:Y:S02]  /*f550*/  IMAD.MOV.U32 R2, RZ, RZ, R0 ;  /* 0x000000ffff027224 */ /* 0x000fe400078e0000 */
[----:B------:R-:W-:-:S07]  /*f560*/  IMAD.MOV.U32 R3, RZ, RZ, R8 ;  /* 0x000000ffff037224 */ /* 0x000fce00078e0008 */
.L_x_304:
[----:B------:R-:W0:Y:S01]  /*f570*/  S2R R5, SR_CgaCtaId ;  /* 0x0000000000057919 */ /* 0x000e220000008800 */
[----:B------:R-:W-:-:S04]  /*f580*/  MOV R4, 0x400 ;  /* 0x0000040000047802 */ /* 0x000fc80000000f00 */
[----:B0-----:R-:W-:Y:S02]  /*f590*/  LEA R10, R5, R4, 0x18 ;  /* 0x00000004050a7211 */ /* 0x001fe400078ec0ff */
[----:B------:R-:W-:Y:S01]  /*f5a0*/  SHF.L.U32 R4, R2, 0x1f, RZ ;  /* 0x0000001f02047819 */ /* 0x000fe200000006ff */
[----:B------:R-:W0:Y:S02]  /*f5b0*/  @!P3 LDC R5, c[0x0][0x500] ;  /* 0x00014000ff05bb82 */ /* 0x000e240000000800 */
[----:B------:R-:W-:-:S04]  /*f5c0*/  IMAD R13, R3, 0x8, R10 ;  /* 0x00000008030d7824 */ /* 0x000fc800078e020a */
[----:B------:R-:W1:Y:S02]  /*f5d0*/  SYNCS.PHASECHK.TRANS64.TRYWAIT P1, [R13+URZ+0x20], R4 ;  /* 0x000020040d0075a7 */ /* 0x000e64000802017f */
[----:B-1----:R-:W-:Y:S05]  /*f5e0*/  @!P1 BRA `(.L_x_301) ;  /* 0x0000000c00a09947 */ /* 0x002fea0003800000 */
.L_x_321:
[----:B------:R-:W-:Y:S01]  /*f5f0*/  UPRMT UR7, UR26, 0x9910, URZ ;  /* 0x000099101a077896 */ /* 0x000fe2000800003f */
[----:B0-----:R0:W-:Y:S03]  /*f600*/  @!P3 SYNCS.ARRIVE.TRANS64 RZ, [R13+URZ], R5 ;  /* 0x000000050dffb9a7 */ /* 0x0011e6000800003f */
[----:B------:R-:W-:-:S06]  /*f610*/  UISETP.NE.AND UP0, UPT, UR7, 0x2, UPT ;  /* 0x000000020700788c */ /* 0x000fcc000bf05270 */
[----:B------:R-:W-:-:S13]  /*f620*/  PLOP3.LUT P1, PT, PT, PT, UP0, 0x80, 0x0 ;  /* 0x000000000000781c */ /* 0x000fda0003f2f008 */
[----:B0-----:R-:W-:Y:S05]  /*f630*/  @P1 BRA `(.L_x_302) ;  /* 0x0000000000041947 */ /* 0x001fea0003800000 */
[----:B------:R-:W-:Y:S01]  /*f640*/  BPT.TRAP 0x1 ;  /* 0x000000040000795c */ /* 0x000fe20000300000 */
.L_x_302:
[----:B------:R-:W-:Y:S05]  /*f650*/  @P0 BRA `(.L_x_303) ;  /* 0x0000000000040947 */ /* 0x000fea0003800000 */
[----:B------:R-:W-:Y:S01]  /*f660*/  BPT.TRAP 0x1 ;  /* 0x000000040000795c */ /* 0x000fe20000300000 */
.L_x_303:
[--C-:B-1----:R-:W-:Y:S01]  /*f670*/  IMAD R4, R3, 0x8000, R10.reuse ;  /* 0x0000800003047824 */ /* 0x102fe200078e020a */
[----:B------:R-:W-:Y:S01]  /*f680*/  R2UR UR9, R13 ;  /* 0x000000000d0972ca */ /* 0x000fe200000e0000 */
[----:B------:R-:W-:Y:S01]  /*f690*/  IMAD R10, R3, 0x4000, R10 ;  /* 0x00004000030a7824 */ /* 0x000fe200078e020a */
[----:B------:R-:W-:Y:S01]  /*f6a0*/  UIADD3 UR14, UP0, UR24, 0xf0, URZ ;  /* 0x000000f0180e7890 */ /* 0x000fe2000ff1e03f */
[----:B------:R-:W-:Y:S01]  /*f6b0*/  VIADD R14, R14, 0xffffffff ;  /* 0xffffffff0e0e7836 */ /* 0x000fe20000000000 */
[----:B------:R-:W-:Y:S01]  /*f6c0*/  R2UR UR7, R4 ;  /* 0x00000000040772ca */ /* 0x000fe200000e0000 */
[----:B------:R-:W-:Y:S01]  /*f6d0*/  UIADD3 UR28, UP1, UR24, 0x1f0, URZ ;  /* 0x000001f0181c7890 */ /* 0x000fe2000ff3e03f */
[----:B------:R-:W-:Y:S01]  /*f6e0*/  R2UR UR8, R10 ;  /* 0x000000000a0872ca */ /* 0x000fe200000e0000 */
[----:B------:R-:W-:Y:S01]  /*f6f0*/  UIADD3.X UR15, URZ, UR25, URZ, UP0, !UPT ;  /* 0x000000193f0f7290 */ /* 0x000fe200087fe43f */
[----:B------:R-:W-:Y:S01]  /*f700*/  R2UR UR11, R7 ;  /* 0x00000000070b72ca */ /* 0x000fe200000e0000 */
[----:B------:R-:W-:Y:S01]  /*f710*/  VIADD R3, R3, 0x1 ;  /* 0x0000000103037836 */ /* 0x000fe20000000000 */
[----:B------:R-:W-:Y:S01]  /*f720*/  R2UR UR10, R12 ;  /* 0x000000000c0a72ca */ /* 0x000fe200000e0000 */
[----:B------:R-:W-:Y:S01]  /*f730*/  UIADD3.X UR29, URZ, UR25, URZ, UP1, !UPT ;  /* 0x000000193f1d7290 */ /* 0x000fe20008ffe43f */
[----:B------:R-:W-:Y:S01]  /*f740*/  R2UR UR12, R11 ;  /* 0x000000000b0c72ca */ /* 0x000fe200000e0000 */
[----:B------:R-:W-:Y:S01]  /*f750*/  UMOV UR16, 0x0 ;  /* 0x0000000000107882 */ /* 0x000fe20000000000 */
[----:B------:R-:W-:Y:S01]  /*f760*/  R2UR UR21, R6 ;  /* 0x00000000061572ca */ /* 0x000fe200000e0000 */
[----:B------:R-:W-:Y:S01]  /*f770*/  UMOV UR17, 0x10000000 ;  /* 0x1000000000117882 */ /* 0x000fe20000000000 */
[----:B------:R-:W-:Y:S01]  /*f780*/  ISETP.GT.AND P2, PT, R14, 0x1, PT ;  /* 0x000000010e00780c */ /* 0x000fe20003f44270 */
[----:B------:R-:W-:Y:S01]  /*f790*/  UIADD3 UR7, UR7, 0x100, URZ ;  /* 0x0000010007077890 */ /* 0x000fe2000fffe03f */
[----:B------:R-:W-:Y:S01]  /*f7a0*/  ISETP.NE.AND P1, PT, R3, 0x4, PT ;  /* 0x000000040300780c */ /* 0x000fe20003f25270 */
[----:B------:R-:W-:Y:S01]  /*f7b0*/  UIADD3 UR19, UR8, 0x20100, URZ ;  /* 0x0002010008137890 */ /* 0x000fe2000fffe03f */
[----:B------:R-:W-:-:S02]  /*f7c0*/  VIADD R12, R12, 0x80 ;  /* 0x000000800c0c7836 */ /* 0x000fc40000000000 */
[----:B------:R-:W-:Y:S02]  /*f7d0*/  SEL R5, RZ, 0x1, P1 ;  /* 0x00000001ff057807 */ /* 0x000fe40000800000 */
[----:B------:R-:W-:Y:S01]  /*f7e0*/  UMOV UR8, UR7 ;  /* 0x0000000700087c82 */ /* 0x000fe20008000000 */
[----:B------:R-:W-:Y:S01]  /*f7f0*/  SEL R3, R3, RZ, P1 ;  /* 0x000000ff03037207 */ /* 0x000fe20000800000 */
[----:B------:R0:W-:Y:S01]  /*f800*/  UTMALDG.3D [UR8], [UR14], desc[UR16] ;  /* 0x000010080e0075b4 */ /* 0x0001e20008011000 */
[----:B------:R-:W-:Y:S01]  /*f810*/  LOP3.LUT R2, R2, R5, RZ, 0x3c, !PT ;  /* 0x0000000502027212 */ /* 0x000fe200078e3cff */
[----:B0-----:R-:W-:Y:S01]  /*f820*/  UMOV UR8, UR19 ;  /* 0x0000001300087c82 */ /* 0x001fe20008000000 */
[----:B------:R-:W-:Y:S02]  /*f830*/  UMOV UR11, UR21 ;  /* 0x00000015000b7c82 */ /* 0x000fe40008000000 */
[----:B------:R0:W-:Y:S02]  /*f840*/  UTMALDG.3D [UR8], [UR28], desc[UR16] ;  /* 0x000010081c0075b4 */ /* 0x0001e40008011000 */
[----:B0-----:R-:W-:Y:S05]  /*f850*/  @P2 BRA `(.L_x_304) ;  /* 0xfffffffc00442947 */ /* 0x001fea000383ffff */
.L_x_300:
[----:B------:R-:W-:Y:S05]  /*f860*/  BSYNC B1 ;  /* 0x0000000000017941 */ /* 0x000fea0003800000 */
.L_x_299:
[----:B------:R-:W2:Y:S01]  /*f870*/  LDL.LU R15, [R1+0x70] ;  /* 0x00007000010f7983 */ /* 0x000ea20000300800 */
[----:B------:R-:W-:Y:S01]  /*f880*/  LOP3.LUT P5, RZ, R9, 0xff, RZ, 0xc0, !PT ;  /* 0x000000ff09ff7812 */ /* 0x000fe200078ac0ff */
[----:B------:R-:W-:Y:S01]  /*f890*/  VIADD R8, R8, UR20 ;  /* 0x0000001408087c36 */ /* 0x000fe20008000000 */
[----:B------:R-:W-:Y:S01]  /*f8a0*/  ULDC.64 UR8, c[0x0][0x650] ;  /* 0x0001940000087ab9 */ /* 0x000fe20000000a00 */
[----:B------:R-:W3:Y:S01]  /*f8b0*/  LDL.LU R13, [R1+0x74] ;  /* 0x00007400010d7983 */ /* 0x000ee20000300800 */
[----:B------:R-:W-:Y:S01]  /*f8c0*/  IMAD.U32 R5, RZ, RZ, UR20 ;  /* 0x00000014ff057e24 */ /* 0x000fe2000f8e00ff */
[----:B------:R-:W-:Y:S01]  /*f8d0*/  BSSY B1, `(.L_x_305) ;  /* 0x000006f000017945 */ /* 0x000fe20003800000 */
[----:B------:R-:W-:Y:S01]  /*f8e0*/  ISETP.GT.U32.AND P1, PT, R8, 0x3, PT ;  /* 0x000000030800780c */ /* 0x000fe20003f24070 */
[----:B------:R-:W-:Y:S01]  /*f8f0*/  IMAD.MOV.U32 R6, RZ, RZ, -0x1 ;  /* 0xffffffffff067424 */ /* 0x000fe200078e00ff */
[----:B------:R-:W-:Y:S01]  /*f900*/  SHF.R.U32.HI R2, RZ, 0x2, R8 ;  /* 0x00000002ff027819 */ /* 0x000fe20000011608 */
[----:B------:R-:W-:Y:S01]  /*f910*/  IMAD.MOV.U32 R11, RZ, RZ, -0x1 ;  /* 0xffffffffff0b7424 */ /* 0x000fe200078e00ff */
[----:B------:R-:W-:Y:S01]  /*f920*/  ISETP.LT.U32.AND P1, PT, R5, 0x4, P1 ;  /* 0x000000040500780c */ /* 0x000fe20000f21070 */
[----:B------:R-:W-:Y:S01]  /*f930*/  IMAD.MOV.U32 R5, RZ, RZ, -0x1 ;  /* 0xffffffffff057424 */ /* 0x000fe200078e00ff */
[----:B------:R-:W-:Y:S01]  /*f940*/  LOP3.LUT R2, R2, 0x1, RZ, 0xc0, !PT ;  /* 0x0000000102027812 */ /* 0x000fe200078ec0ff */
[----:B------:R-:W0:Y:S01]  /*f950*/  @P5 S2R R4, SR_CgaCtaId ;  /* 0x0000000000045919 */ /* 0x000e220000008800 */
[----:B------:R-:W-:-:S02]  /*f960*/  @P5 MOV R3, 0x400 ;  /* 0x0000040000035802 */ /* 0x000fc40000000f00 */
[----:B------:R-:W-:Y:S01]  /*f970*/  ISETP.NE.U32.AND P2, PT, R2, 0x1, PT ;  /* 0x000000010200780c */ /* 0x000fe20003f45070 */
[----:B------:R-:W-:Y:S01]  /*f980*/  IMAD.U32 R2, RZ, RZ, UR20 ;  /* 0x00000014ff027e24 */ /* 0x000fe2000f8e00ff */
[----:B------:R-:W-:Y:S02]  /*f990*/  LOP3.LUT R8, R8, 0x3, RZ, 0xc0, !PT ;  /* 0x0000000308087812 */ /* 0x000fe400078ec0ff */
[----:B------:R-:W-:Y:S02]  /*f9a0*/  PRMT R9, RZ, 0x7610, R9 ;  /* 0x00007610ff097816 */ /* 0x000fe40000000009 */
[----:B------:R-:W-:-:S04]  /*f9b0*/  ISETP.GT.U32.AND P2, PT, R2, 0x3, !P2 ;  /* 0x000000030200780c */ /* 0x000fc80005744070 */
[----:B------:R-:W-:Y:S02]  /*f9c0*/  SEL R2, RZ, 0x1, !P2 ;  /* 0x00000001ff027807 */ /* 0x000fe40005000000 */
[----:B0-----:R-:W-:-:S04]  /*f9d0*/  @P5 LEA R3, R4, R3, 0x18 ;  /* 0x0000000304035211 */ /* 0x001fc800078ec0ff */
[----:B------:R0:W-:Y:S02]  /*f9e0*/  @P5 SYNCS.ARRIVE.TRANS64.A1T0 RZ, [R3+URZ+0x58], RZ ;  /* 0x000058ff03ff59a7 */ /* 0x0001e4000810003f */
[----:B0-----:R-:W-:-:S04]  /*f9f0*/  SEL R3, RZ, 0x1, !P1 ;  /* 0x00000001ff037807 */ /* 0x001fc80004800000 */
[----:B------:R-:W-:Y:S02]  /*fa00*/  LOP3.LUT R0, R2, R0, R3, 0x96, !PT ;  /* 0x0000000002007212 */ /* 0x000fe400078e9603 */
[----:B------:R-:W-:Y:S02]  /*fa10*/  PRMT R2, RZ, 0x7610, R2 ;  /* 0x00007610ff027816 */ /* 0x000fe40000000002 */
[----:B---3--:R-:W-:-:S04]  /*fa20*/  IADD3 R13, P5, R13, UR22, RZ ;  /* 0x000000160d0d7c10 */ /* 0x008fc8000ffbe0ff */
[----:B--2---:R-:W-:Y:S01]  /*fa30*/  IADD3.X R15, R15, UR18, RZ, P5, !PT ;  /* 0x000000120f0f7c10 */ /* 0x004fe2000affe4ff */
[----:B------:R0:W-:Y:S01]  /*fa40*/  STL [R1+0x74], R13 ;  /* 0x0000740d01007387 */ /* 0x0001e20000100800 */
[----:B------:R-:W-:-:S03]  /*fa50*/  ISETP.GE.U32.AND P5, PT, R13, UR8, PT ;  /* 0x000000080d007c0c */ /* 0x000fc6000bfa6070 */
[----:B------:R0:W-:Y:S01]  /*fa60*/  STL [R1+0x70], R15 ;  /* 0x0000700f01007387 */ /* 0x0001e20000100800 */
[----:B------:R-:W-:-:S13]  /*fa70*/  ISETP.GE.U32.AND.EX P1, PT, R15, UR9, PT, P5 ;  /* 0x000000090f007c0c */ /* 0x000fda000bf26150 */
[----:B0-----:R-:W-:Y:S05]  /*fa80*/  @P1 BRA `(.L_x_306) ;  /* 0x00000004004c1947 */ /* 0x001fea0003800000 */
[----:B------:R-:W-:Y:S01]  /*fa90*/  ULDC.64 UR8, c[0x0][0x628] ;  /* 0x00018a0000087ab9 */ /* 0x000fe20000000a00 */
[----:B------:R-:W0:Y:S01]  /*faa0*/  S2R R12, SR_CTAID.X ;  /* 0x00000000000c7919 */ /* 0x000e220000002500 */
[----:B------:R-:W-:Y:S01]  /*fab0*/  ISETP.NE.U32.AND P1, PT, RZ, UR8, PT ;  /* 0x00000008ff007c0c */ /* 0x000fe2000bf25070 */
[----:B------:R-:W-:Y:S01]  /*fac0*/  ULDC UR10, c[0x0][0x630] ;  /* 0x00018c00000a7ab9 */ /* 0x000fe20000000800 */
[----:B------:R-:W-:Y:S01]  /*fad0*/  IMAD.MOV.U32 R2, RZ, RZ, R13 ;  /* 0x000000ffff027224 */ /* 0x000fe200078e000d */
[----:B------:R-:W1:Y:S01]  /*fae0*/  S2R R10, SR_CTAID.Y ;  /* 0x00000000000a7919 */ /* 0x000e620000002600 */
[----:B------:R-:W-:Y:S01]  /*faf0*/  ISETP.NE.AND.EX P1, PT, RZ, UR9, PT, P1 ;  /* 0x00000009ff007c0c */ /* 0x000fe2000bf25310 */
[----:B------:R-:W-:-:S12]  /*fb00*/  IMAD.MOV.U32 R3, RZ, RZ, R15 ;  /* 0x000000ffff037224 */ /* 0x000fd800078e000f */
[----:B------:R-:W-:Y:S05]  /*fb10*/  @!P1 BRA `(.L_x_307) ;  /* 0x0000000000289947 */ /* 0x000fea0003800000 */
[----:B------:R-:W-:Y:S02]  /*fb20*/  ULDC UR7, c[0x0][0x634] ;  /* 0x00018d0000077ab9 */ /* 0x000fe40000000800 */
[----:B------:R-:W-:-:S05]  /*fb30*/  IADD3 R7, P1, R13, UR7, RZ ;  /* 0x000000070d077c10 */ /* 0x000fca000ff3e0ff */
[----:B------:R-:W-:-:S04]  /*fb40*/  IMAD.X R11, RZ, RZ, R15, P1 ;  /* 0x000000ffff0b7224 */ /* 0x000fc800008e060f */
[----:B------:R-:W-:-:S04]  /*fb50*/  IMAD.WIDE.U32 R4, R11, UR8, RZ ;  /* 0x000000080b047c25 */ /* 0x000fc8000f8e00ff */
[----:B------:R-:W-:-:S04]  /*fb60*/  IMAD.WIDE.U32 R4, P1, R7, UR9, R4 ;  /* 0x0000000907047c25 */ /* 0x000fc8000f820004 */
[----:B------:R-:W-:-:S04]  /*fb70*/  IMAD.WIDE.U32 R6, R7, UR8, RZ ;  /* 0x0000000807067c25 */ /* 0x000fc8000f8e00ff */
[----:B------:R-:W-:Y:S01]  /*fb80*/  IMAD.X R3, RZ, RZ, RZ, P1 ;  /* 0x000000ffff037224 */ /* 0x000fe200008e06ff */
[----:B------:R-:W-:Y:S01]  /*fb90*/  IADD3 RZ, P1, R7, R4, RZ ;  /* 0x0000000407ff7210 */ /* 0x000fe20007f3e0ff */
[----:B------:R-:W-:-:S04]  /*fba0*/  IMAD.MOV.U32 R2, RZ, RZ, R5 ;  /* 0x000000ffff027224 */ /* 0x000fc800078e0005 */
[----:B------:R-:W-:-:S08]  /*fbb0*/  IMAD.WIDE.U32.X R2, R11, UR9, R2, P1 ;  /* 0x000000090b027c25 */ /* 0x000fd000088e0402 */
.L_x_307:
[--C-:B------:R-:W-:Y:S01]  /*fbc0*/  SHF.R.U64 R11, R2, UR10, R3.reuse ;  /* 0x0000000a020b7c19 */ /* 0x100fe20008001203 */
[----:B------:R-:W-:Y:S01]  /*fbd0*/  ULDC.64 UR8, c[0x0][0x620] ;  /* 0x0001880000087ab9 */ /* 0x000fe20000000a00 */
[----:B------:R-:W-:Y:S01]  /*fbe0*/  SHF.R.U32.HI R2, RZ, UR10, R3 ;  /* 0x0000000aff027c19 */ /* 0x000fe20008011603 */
[----:B------:R-:W-:Y:S01]  /*fbf0*/  IMAD.MOV.U32 R3, RZ, RZ, R15 ;  /* 0x000000ffff037224 */ /* 0x000fe200078e000f */
[----:B------:R-:W-:Y:S01]  /*fc00*/  IADD3 R5, P1, RZ, -R11, RZ ;  /* 0x8000000bff057210 */ /* 0x000fe20007f3e0ff */
[----:B------:R-:W-:Y:S01]  /*fc10*/  ULDC UR7, c[0x0][0x150] ;  /* 0x0000540000077ab9 */ /* 0x000fe20000000800 */
[----:B0-----:R-:W-:Y:S01]  /*fc20*/  I2FP.F32.U32 R6, R12 ;  /* 0x0000000c00067245 */ /* 0x001fe20000201000 */
[----:B------:R-:W0:Y:S01]  /*fc30*/  LDC R7, c[0x0][0x144] ;  /* 0x00005100ff077b82 */ /* 0x000e220000000800 */
[----:B------:R-:W-:Y:S01]  /*fc40*/  ULDC.64 UR10, c[0x0][0x640] ;  /* 0x00019000000a7ab9 */ /* 0x000fe20000000a00 */
[----:B------:R-:W-:Y:S01]  /*fc50*/  IMAD.X R2, RZ, RZ, ~R2, P1 ;  /* 0x000000ffff027224 */ /* 0x000fe200008e0e02 */
[----:B------:R-:W-:Y:S01]  /*fc60*/  ISETP.NE.U32.AND P1, PT, RZ, UR10, PT ;  /* 0x0000000aff007c0c */ /* 0x000fe2000bf25070 */
[----:B------:R-:W-:Y:S01]  /*fc70*/  FMUL R6, R6, UR7 ;  /* 0x0000000706067c20 */ /* 0x000fe20008400000 */
[----:B------:R-:W-:Y:S01]  /*fc80*/  ULDC UR7, c[0x0][0x618] ;  /* 0x0001860000077ab9 */ /* 0x000fe20000000800 */
[----:B------:R-:W-:Y:S01]  /*fc90*/  IMAD R4, R2, UR8, RZ ;  /* 0x0000000802047c24 */ /* 0x000fe2000f8e02ff */
[----:B------:R-:W-:Y:S01]  /*fca0*/  ISETP.NE.AND.EX P1, PT, RZ, UR11, PT, P1 ;  /* 0x0000000bff007c0c */ /* 0x000fe2000bf25310 */
[----:B------:R-:W-:Y:S01]  /*fcb0*/  IMAD.MOV.U32 R2, RZ, RZ, R13 ;  /* 0x000000ffff027224 */ /* 0x000fe200078e000d */
[----:B------:R-:W2:Y:S01]  /*fcc0*/  LDC R15, c[0x0][0x148] ;  /* 0x00005200ff0f7b82 */ /* 0x000ea20000000800 */
[----:B------:R-:W3:Y:S02]  /*fcd0*/  F2I.U32.TRUNC.NTZ R6, R6 ;  /* 0x0000000600067305 */ /* 0x000ee4000020f000 */
[----:B------:R-:W-:Y:S01]  /*fce0*/  IMAD.WIDE.U32 R2, R5, UR8, R2 ;  /* 0x0000000805027c25 */ /* 0x000fe2000f8e0002 */
[----:B------:R-:W-:-:S03]  /*fcf0*/  ULDC UR8, c[0x0][0x154] ;  /* 0x0000550000087ab9 */ /* 0x000fc60000000800 */
[----:B------:R-:W-:Y:S01]  /*fd00*/  IMAD R5, R5, UR9, R4 ;  /* 0x0000000905057c24 */ /* 0x000fe2000f8e0204 */
[----:B------:R-:W-:-:S03]  /*fd10*/  ULDC UR9, c[0x0][0x608] ;  /* 0x0001820000097ab9 */ /* 0x000fc60000000800 */
[----:B------:R-:W-:-:S05]  /*fd20*/  IMAD.IADD R3, R3, 0x1, R5 ;  /* 0x0000000103037824 */ /* 0x000fca00078e0205 */
[----:B------:R-:W-:Y:S01]  /*fd30*/  SHF.R.U64 R13, R2, UR7, R3 ;  /* 0x00000007020d7c19 */ /* 0x000fe20008001203 */
[----:B---3--:R-:W-:Y:S01]  /*fd40*/  IMAD.MOV R6, RZ, RZ, -R6 ;  /* 0x000000ffff067224 */ /* 0x008fe200078e0a06 */
[----:B-1----:R-:W-:-:S03]  /*fd50*/  I2FP.F32.U32 R2, R10 ;  /* 0x0000000a00027245 */ /* 0x002fc60000201000 */
[----:B0-----:R-:W-:Y:S02]  /*fd60*/  IMAD R19, R7, R6, R12 ;  /* 0x0000000607137224 */ /* 0x001fe400078e020c */
[----:B------:R-:W-:Y:S01]  /*fd70*/  FMUL R4, R2, UR8 ;  /* 0x0000000802047c20 */ /* 0x000fe20008400000 */
[----:B------:R-:W-:Y:S01]  /*fd80*/  SHF.R.U32.HI R2, RZ, UR7, R3 ;  /* 0x00000007ff027c19 */ /* 0x000fe20008011603 */
[----:B------:R-:W-:Y:S02]  /*fd90*/  ULDC UR7, c[0x0][0x658] ;  /* 0x0001960000077ab9 */ /* 0x000fe40000000800 */
[----:B------:R0:W1:Y:S01]  /*fda0*/  F2I.U32.TRUNC.NTZ R18, R4 ;  /* 0x0000000400127305 */ /* 0x000062000020f000 */
[--C-:B------:R-:W-:Y:S02]  /*fdb0*/  SHF.R.U64 R16, R13, UR9, R2.reuse ;  /* 0x000000090d107c19 */ /* 0x100fe40008001202 */
[----:B------:R-:W-:-:S04]  /*fdc0*/  SHF.R.U32.HI R3, RZ, UR9, R2 ;  /* 0x00000009ff037c19 */ /* 0x000fc80008011602 */
[--C-:B------:R-:W-:Y:S02]  /*fdd0*/  SHF.R.U64 R14, R16, UR7, R3.reuse ;  /* 0x00000007100e7c19 */ /* 0x100fe40008001203 */
[----:B------:R-:W-:-:S03]  /*fde0*/  SHF.R.U32.HI R3, RZ, UR7, R3 ;  /* 0x00000007ff037c19 */ /* 0x000fc60008011603 */
[----:B------:R-:W-:Y:S01]  /*fdf0*/  IMAD.MOV.U32 R2, RZ, RZ, R14 ;  /* 0x000000ffff027224 */ /* 0x000fe200078e000e */
[----:B0-2---:R-:W-:Y:S06]  /*fe00*/  @!P1 BRA `(.L_x_308) ;  /* 0x0000000000289947 */ /* 0x005fec0003800000 */
        /* <DEDUP_REMOVED lines=10> */
.L_x_308:
[----:B------:R-:W-:Y:S01]  /*feb0*/  ULDC UR7, c[0x0][0x648] ;  /* 0x0001920000077ab9 */ /* 0x000fe20000000800 */
[----:B-1----:R-:W-:Y:S01]  /*fec0*/  IMAD.MOV R18, RZ, RZ, -R18 ;  /* 0x000000ffff127224 */ /* 0x002fe200078e0a12 */
[----:B------:R-:W-:Y:S01]  /*fed0*/  SHF.R.U64 R3, R2, UR7, R3 ;  /* 0x0000000702037c19 */ /* 0x000fe20008001203 */
[----:B------:R-:W-:Y:S01]  /*fee0*/  ULDC UR7, c[0x0][0x638] ;  /* 0x00018e0000077ab9 */ /* 0x000fe20000000800 */
[----:B------:R-:W-:Y:S01]  /*fef0*/  LOP3.LUT R2, R16, UR6, RZ, 0xc0, !PT ;  /* 0x0000000610027c12 */ /* 0x000fe2000f8ec0ff */
[----:B------:R-:W-:Y:S01]  /*ff00*/  @P4 IMAD R19, R15, R18, R10 ;  /* 0x000000120f134224 */ /* 0x000fe200078e020a */
[----:B------:R-:W-:Y:S01]  /*ff10*/  LOP3.LUT R13, R13, UR4, RZ, 0xc0, !PT ;  /* 0x000000040d0d7c12 */ /* 0x000fe2000f8ec0ff */
[----:B------:R-:W-:Y:S01]  /*ff20*/  IMAD.MOV R5, RZ, RZ, -R3 ;  /* 0x000000ffff057224 */ /* 0x000fe200078e0a03 */
[----:B------:R-:W-:Y:S01]  /*ff30*/  ULDC UR8, c[0x0][0x610] ;  /* 0x0001840000087ab9 */ /* 0x000fe20000000800 */
[----:B------:R-:W-:Y:S02]  /*ff40*/  IMAD R2, R3, UR5, R2 ;  /* 0x0000000503027c24 */ /* 0x000fe4000f8e0202 */
[----:B------:R-:W-:Y:S01]  /*ff50*/  IMAD R14, R5, UR7, R14 ;  /* 0x00000007050e7c24 */ /* 0x000fe2000f8e020e */
[----:B------:R-:W-:Y:S01]  /*ff60*/  ULDC UR7, c[0x0][0x600] ;  /* 0x0001800000077ab9 */ /* 0x000fe20000000800 */
[----:B------:R-:W-:-:S02]  /*ff70*/  IMAD R5, R2, UR8, R19 ;  /* 0x0000000802057c24 */ /* 0x000fc4000f8e0213 */
[----:B------:R-:W-:Y:S02]  /*ff80*/  IMAD R14, R14, UR7, R13 ;  /* 0x000000070e0e7c24 */ /* 0x000fe4000f8e020d */
[----:B------:R-:W-:-:S03]  /*ff90*/  IMAD.MOV.U32 R2, RZ, RZ, 0x1 ;  /* 0x00000001ff027424 */ /* 0x000fc600078e00ff */
[----:B------:R-:W-:Y:S02]  /*ffa0*/  SEL R6, R14, R5, !P4 ;  /* 0x000000050e067207 */ /* 0x000fe40006000000 */
[----:B------:R-:W-:-:S07]  /*ffb0*/  SEL R5, R5, R14, !P4 ;  /* 0x0000000e05057207 */ /* 0x000fce0006000000 */
.L_x_306:
[----:B------:R-:W-:Y:S05]  /*ffc0*/  BSYNC B1 ;  /* 0x0000000000017941 */ /* 0x000fea0003800000 */
.L_x_305:
[----:B------:R-:W-:-:S13]  /*ffd0*/  LOP3.LUT P1, RZ, R2, 0xff, RZ, 0xc0, !PT ;  /* 0x000000ff02ff7812 */ /* 0x000fda000782c0ff */
[----:B------:R-:W-:Y:S05]  /*ffe0*/  @P1 BRA `(.L_x_309) ;  /* 0xfffffff4002c1947 */ /* 0x000fea000383ffff */
[----:B------:R-:W-:Y:S05]  /*fff0*/  BSYNC B0 ;  /* 0x0000000000007941 */ /* 0x000fea0003800000 */
.L_x_297:
[----:B------:R-:W-:-:S03]  /*10000*/  UMOV UR7, 0xffffffff ;  /* 0xffffffff00077882 */ /* 0x000fc60000000000 */
[----:B------:R-:W-:Y:S05]  /*10010*/  BRA.DIV UR7, `(.L_x_310) ;  /* 0x0000000607287947 */ /* 0x000fea000b800000 */
[----:B------:R-:W-:-:S13]  /*10020*/  ELECT P0, URZ, PT ;  /* 0x00000000003f782f */ /* 0x000fda0003800000 */
.L_x_324:
[----:B------:R-:W-:Y:S04]  /*10030*/  BSSY B0, `(.L_x_311) ;  /* 0x000002c000007945 */ /* 0x000fe80003800000 */
[----:B------:R-:W-:Y:S05]  /*10040*/  @!P0 BRA `(.L_x_312) ;  /* 0x0000000000a88947 */ /* 0x000fea0003800000 */
[----:B------:R-:W-:-:S04]  /*10050*/  ULOP3.LUT UR7, UR13, 0x2, URZ, 0xfc, !UPT ;  /* 0x000000020d077892 */ /* 0x000fc8000f8efc3f */
[----:B------:R-:W-:-:S06]  /*10060*/  UISETP.NE.AND UP0, UPT, UR7, 0x3, UPT ;  /* 0x000000030700788c */ /* 0x000fcc000bf05270 */
[----:B------:R-:W-:-:S13]  /*10070*/  PLOP3.LUT P0, PT, PT, PT, UP0, 0x80, 0x0 ;  /* 0x000000000000781c */ /* 0x000fda0003f0f008 */
[----:B------:R-:W-:Y:S05]  /*10080*/  @!P0 BRA `(.L_x_313) ;  /* 0x0000000000048947 */ /* 0x000fea0003800000 */
[----:B------:R-:W-:Y:S01]  /*10090*/  BPT.TRAP 0x1 ;  /* 0x000000040000795c */ /* 0x000fe20000300000 */
.L_x_313:
[----:B------:R-:W0:Y:S01]  /*100a0*/  S2R R3, SR_CgaCtaId ;  /* 0x0000000000037919 */ /* 0x000e220000008800 */
[----:B------:R-:W-:-:S04]  /*100b0*/  MOV R2, 0x400 ;  /* 0x0000040000027802 */ /* 0x000fc80000000f00 */
[----:B0-----:R-:W-:Y:S02]  /*100c0*/  LEA R3, R3, R2, 0x18 ;  /* 0x0000000203037211 */ /* 0x001fe400078ec0ff */
[----:B------:R-:W-:-:S03]  /*100d0*/  SHF.L.U32 R2, R0, 0x1f, RZ ;  /* 0x0000001f00027819 */ /* 0x000fc600000006ff */
[----:B------:R-:W-:-:S04]  /*100e0*/  VIADD R3, R3, 0x20 ;  /* 0x0000002003037836 */ /* 0x000fc80000000000 */
[C---:B------:R-:W-:Y:S02]  /*100f0*/  IMAD R7, R8.reuse, 0x8, R3 ;  /* 0x0000000808077824 */ /* 0x040fe400078e0203 */
[----:B------:R-:W-:Y:S02]  /*10100*/  VIADD R8, R8, 0x1 ;  /* 0x0000000108087836 */ /* 0x000fe40000000000 */
[----:B------:R-:W0:Y:S03]  /*10110*/  SYNCS.PHASECHK.TRANS64.TRYWAIT P0, [R7+URZ], R2 ;  /* 0x00000002070075a7 */ /* 0x000e26000800017f */
[----:B------:R-:W-:-:S04]  /*10120*/  ISETP.NE.AND P1, PT, R8, 0x4, PT ;  /* 0x000000040800780c */ /* 0x000fc80003f25270 */
[----:B------:R-:W-:Y:S02]  /*10130*/  SEL R5, RZ, 0x1, P1 ;  /* 0x00000001ff057807 */ /* 0x000fe40000800000 */
[----:B------:R-:W-:Y:S02]  /*10140*/  SEL R8, R8, RZ, P1 ;  /* 0x000000ff08087207 */ /* 0x000fe40000800000 */
[----:B------:R-:W-:-:S03]  /*10150*/  LOP3.LUT R5, R0, R5, RZ, 0x3c, !PT ;  /* 0x0000000500057212 */ /* 0x000fc600078e3cff */
[----:B------:R-:W-:Y:S01]  /*10160*/  IMAD R9, R8, 0x8, R3 ;  /* 0x0000000808097824 */ /* 0x000fe200078e0203 */
[----:B------:R-:W-:Y:S01]  /*10170*/  SHF.L.U32 R4, R5, 0x1f, RZ ;  /* 0x0000001f05047819 */ /* 0x000fe200000006ff */
[----:B0-----:R-:W-:Y:S06]  /*10180*/  @!P0 BRA `(.L_x_314) ;  /* 0x0000000000f08947 */ /* 0x001fec0003800000 */
.L_x_325:
[----:B------:R-:W1:Y:S01]  /*10190*/  SYNCS.PHASECHK.TRANS64.TRYWAIT P0, [R9+URZ], R4 ;  /* 0x00000004090075a7 */ /* 0x000e62000800017f */
[----:B------:R-:W-:-:S05]  /*101a0*/  VIADD R0, R8, 0x1 ;  /* 0x0000000108007836 */ /* 0x000fca0000000000 */
[----:B------:R-:W-:-:S04]  /*101b0*/  ISETP.NE.AND P1, PT, R0, 0x4, PT ;  /* 0x000000040000780c */ /* 0x000fc80003f25270 */
[----:B0-----:R-:W-:Y:S02]  /*101c0*/  SEL R2, RZ, 0x1, P1 ;  /* 0x00000001ff027807 */ /* 0x001fe40000800000 */
[----:B------:R-:W-:Y:S02]  /*101d0*/  SEL R0, R0, RZ, P1 ;  /* 0x000000ff00007207 */ /* 0x000fe40000800000 */
[----:B------:R-:W-:-:S03]  /*101e0*/  LOP3.LUT R7, R5, R2, RZ, 0x3c, !PT ;  /* 0x0000000205077212 */ /* 0x000fc600078e3cff */
[----:B------:R-:W-:Y:S01]  /*101f0*/  IMAD R6, R0, 0x8, R3 ;  /* 0x0000000800067824 */ /* 0x000fe200078e0203 */
[----:B------:R-:W-:Y:S01]  /*10200*/  SHF.L.U32 R5, R7, 0x1f, RZ ;  /* 0x0000001f07057819 */ /* 0x000fe200000006ff */
[----:B-1----:R-:W-:Y:S06]  /*10210*/  @!P0 BRA `(.L_x_315) ;  /* 0x0000000000e08947 */ /* 0x002fec0003800000 */
.L_x_326:
[----:B------:R-:W1:Y:S01]  /*10220*/  SYNCS.PHASECHK.TRANS64.TRYWAIT P0, [R6+URZ], R5 ;  /* 0x00000005060075a7 */ /* 0x000e62000800017f */
[----:B------:R-:W-:-:S05]  /*10230*/  VIADD R0, R0, 0x1 ;  /* 0x0000000100007836 */ /* 0x000fca0000000000 */
[----:B------:R-:W-:-:S04]  /*10240*/  ISETP.NE.AND P1, PT, R0, 0x4, PT ;  /* 0x000000040000780c */ /* 0x000fc80003f25270 */
[----:B------:R-:W-:Y:S02]  /*10250*/  SEL R2, RZ, 0x1, P1 ;  /* 0x00000001ff027807 */ /* 0x000fe40000800000 */
[----:B------:R-:W-:Y:S02]  /*10260*/  SEL R0, R0, RZ, P1 ;  /* 0x000000ff00007207 */ /* 0x000fe40000800000 */
[----:B------:R-:W-:Y:S01]  /*10270*/  LOP3.LUT R2, R7, R2, RZ, 0x3c, !PT ;  /* 0x0000000207027212 */ /* 0x000fe200078e3cff */
[----:B-1----:R-:W-:Y:S06]  /*10280*/  @!P0 BRA `(.L_x_316) ;  /* 0x0000000000d88947 */ /* 0x002fec0003800000 */
.L_x_327:
[----:B------:R-:W-:Y:S01]  /*10290*/  IMAD R3, R0, 0x8, R3 ;  /* 0x0000000800037824 */ /* 0x000fe200078e0203 */
[----:B------:R-:W-:-:S07]  /*102a0*/  SHF.L.U32 R0, R2, 0x1f, RZ ;  /* 0x0000001f02007819 */ /* 0x000fce00000006ff */
.L_x_317:
[----:B--2---:R2:W3:Y:S02]  /*102b0*/  SYNCS.PHASECHK.TRANS64.TRYWAIT P0, [R3+URZ], R0 ;  /* 0x00000000030075a7 */ /* 0x0044e4000800017f */
[----:B---3--:R-:W-:Y:S05]  /*102c0*/  @!P0 NANOSLEEP.SYNCS 0x989680 ;  /* 0x009896800000895d */ /* 0x008fea0003900000 */
[----:B------:R-:W3:Y:S02]  /*102d0*/  @!P0 SYNCS.PHASECHK.TRANS64 P0, [R3+URZ], R0 ;  /* 0x00000000030085a7 */ /* 0x000ee4000800007f */
[----:B---3--:R-:W-:Y:S05]  /*102e0*/  @!P0 BRA `(.L_x_317) ;  /* 0xfffffffc00f08947 */ /* 0x008fea000383ffff */
.L_x_312:
[----:B------:R-:W-:Y:S05]  /*102f0*/  BSYNC B0 ;  /* 0x0000000000007941 */ /* 0x000fea0003800000 */
.L_x_311:
[----:B------:R-:W-:Y:S05]  /*10300*/  EXIT ;  /* 0x000000000000794d */ /* 0x000fea0003800000 */
.L_x_17:
[----:B-1----:R-:W-:-:S04]  /*10310*/  IMAD.U32 R3, RZ, RZ, UR6 ;  /* 0x00000006ff037e24 */ /* 0x002fc8000f8e00ff */
[----:B------:R1:W2:Y:S03]  /*10320*/  SYNCS.PHASECHK.TRANS64.TRYWAIT P0, [R3+URZ], R0 ;  /* 0x00000000030075a7 */ /* 0x0002a6000800017f */
[----:B--2---:R-:W-:Y:S05]  /*10330*/  @!P0 NANOSLEEP.SYNCS 0x989680 ;  /* 0x009896800000895d */ /* 0x004fea0003900000 */
[----:B------:R-:W2:Y:S02]  /*10340*/  @!P0 SYNCS.PHASECHK.TRANS64 P0, [R3+URZ], R0 ;  /* 0x00000000030085a7 */ /* 0x000ea4000800007f */
[----:B--2---:R-:W-:Y:S05]  /*10350*/  @!P0 BRA `(.L_x_17) ;  /* 0xfffffffc00ec8947 */ /* 0x004fea000383ffff */
[----:B------:R-:W-:Y:S05]  /*10360*/  BRA `(.L_x_16) ;  /* 0xffffff1400f87947 */ /* 0x000fea000383ffff */
.L_x_23:
[----:B-----5:R2:W-:Y:S02]  /*10370*/  STL [R1+0x80], R0 ;  /* 0x0000800001007387 */ /* 0x0205e40000100800 */
[----:B--2---:R-:W-:-:S04]  /*10380*/  IMAD.U32 R0, RZ, RZ, UR16 ;  /* 0x00000010ff007e24 */ /* 0x004fc8000f8e00ff */
[----:B------:R2:W3:Y:S03]  /*10390*/  SYNCS.PHASECHK.TRANS64.TRYWAIT P0, [R0+URZ], R229 ;  /* 0x000000e5000075a7 */ /* 0x0004e6000800017f */
[----:B---3--:R-:W-:Y:S05]  /*103a0*/  @!P0 NANOSLEEP.SYNCS 0x989680 ;  /* 0x009896800000895d */ /* 0x008fea0003900000 */
[----:B------:R2:W3:Y:S02]  /*103b0*/  @!P0 SYNCS.PHASECHK.TRANS64 P0, [R0+URZ], R229 ;  /* 0x000000e5000085a7 */ /* 0x0004e4000800007f */
[----:B--2---:R2:W5:Y:S02]  /*103c0*/  LDL.LU R0, [R1+0x80] ;  /* 0x0000800001007983 */ /* 0x0045640000300800 */
[----:B--23--:R-:W-:Y:S05]  /*103d0*/  @!P0 BRA `(.L_x_23) ;  /* 0xfffffffc00e48947 */ /* 0x00cfea000383ffff */
[----:B------:R-:W-:Y:S05]  /*103e0*/  BRA `(.L_x_22) ;  /* 0xffffff2800c47947 */ /* 0x000fea000383ffff */
.L_x_298:
[----:B------:R-:W-:Y:S01]  /*103f0*/  BSSY B1, `(.L_x_318) ;  /* 0x0000006000017945 */ /* 0x000fe20003800000 */
[----:B------:R-:W-:-:S07]  /*10400*/  IMAD.MOV.U32 R2, RZ, RZ, -0x1 ;  /* 0xffffffffff027424 */ /* 0x000fce00078e00ff */
[----:B------:R-:W-:Y:S05]  /*10410*/  WARPSYNC.COLLECTIVE R2, `(.L_x_319) ;  /* 0x00000000020c7348 */ /* 0x000fea0003c00000 */
[----:B------:R-:W-:Y:S02]  /*10420*/  ELECT P1, UR62, PT ;  /* 0x00000000003e782f */ /* 0x000fe40003820000 */
[----:B------:R-:W-:Y:S01]  /*10430*/  MOV R2, UR62 ;  /* 0x0000003e00027c02 */ /* 0x000fe20008000f00 */
[----:B------:R-:W-:Y:S10]  /*10440*/  ENDCOLLECTIVE ;  /* 0x000000000000791b */ /* 0x000ff40003800000 */
.L_x_319:
[----:B------:R-:W-:Y:S05]  /*10450*/  BSYNC B1 ;  /* 0x0000000000017941 */ /* 0x000fea0003800000 */
.L_x_318:
[----:B------:R-:W-:Y:S05]  /*10460*/  BRA `(.L_x_320) ;  /* 0xfffffff000187947 */ /* 0x000fea000383ffff */
.L_x_301:
[----:B-1----:R1:W2:Y:S02]  /*10470*/  SYNCS.PHASECHK.TRANS64.TRYWAIT P1, [R13+URZ+0x20], R4 ;  /* 0x000020040d0075a7 */ /* 0x0022a4000802017f */
[----:B--2---:R-:W-:Y:S05]  /*10480*/  @!P1 NANOSLEEP.SYNCS 0x989680 ;  /* 0x009896800000995d */ /* 0x004fea0003900000 */
[----:B------:R-:W2:Y:S02]  /*10490*/  @!P1 SYNCS.PHASECHK.TRANS64 P1, [R13+URZ+0x20], R4 ;  /* 0x000020040d0095a7 */ /* 0x000ea4000802007f */
[----:B--2---:R-:W-:Y:S05]  /*104a0*/  @!P1 BRA `(.L_x_301) ;  /* 0xfffffffc00f09947 */ /* 0x004fea000383ffff */
[----:B------:R-:W-:Y:S05]  /*104b0*/  BRA `(.L_x_321) ;  /* 0xfffffff0004c7947 */ /* 0x000fea000383ffff */
.L_x_310:
[----:B------:R-:W-:Y:S01]  /*104c0*/  BSSY B0, `(.L_x_322) ;  /* 0x0000006000007945 */ /* 0x000fe20003800000 */
[----:B------:R-:W-:-:S07]  /*104d0*/  IMAD.MOV.U32 R2, RZ, RZ, -0x1 ;  /* 0xffffffffff027424 */ /* 0x000fce00078e00ff */
[----:B------:R-:W-:Y:S05]  /*104e0*/  WARPSYNC.COLLECTIVE R2, `(.L_x_323) ;  /* 0x00000000020c7348 */ /* 0x000fea0003c00000 */
[----:B------:R-:W-:Y:S02]  /*104f0*/  ELECT P1, UR62, PT ;  /* 0x00000000003e782f */ /* 0x000fe40003820000 */
[----:B------:R-:W-:Y:S01]  /*10500*/  MOV R2, UR62 ;  /* 0x0000003e00027c02 */ /* 0x000fe20008000f00 */
[----:B------:R-:W-:Y:S10]  /*10510*/  ENDCOLLECTIVE ;  /* 0x000000000000791b */ /* 0x000ff40003800000 */
.L_x_323:
[----:B------:R-:W-:Y:S05]  /*10520*/  BSYNC B0 ;  /* 0x0000000000007941 */ /* 0x000fea0003800000 */
.L_x_322:
[----:B------:R-:W-:Y:S01]  /*10530*/  PLOP3.LUT P0, PT, P1, PT, PT, 0x80, 0x0 ;  /* 0x000000000000781c */ /* 0x000fe20000f0f070 */
[----:B------:R-:W-:-:S12]  /*10540*/  BRA `(.L_x_324) ;  /* 0xfffffff800b87947 */ /* 0x000fd8000383ffff */
.L_x_314:
[----:B0-----:R0:W1:Y:S02]  /*10550*/  SYNCS.PHASECHK.TRANS64.TRYWAIT P0, [R7+URZ], R2 ;  /* 0x00000002070075a7 */ /* 0x001064000800017f */
[----:B-1----:R-:W-:Y:S05]  /*10560*/  @!P0 NANOSLEEP.SYNCS 0x989680 ;  /* 0x009896800000895d */ /* 0x002fea0003900000 */
[----:B------:R-:W1:Y:S02]  /*10570*/  @!P0 SYNCS.PHASECHK.TRANS64 P0, [R7+URZ], R2 ;  /* 0x00000002070085a7 */ /* 0x000e64000800007f */
[----:B-1----:R-:W-:Y:S05]  /*10580*/  @!P0 BRA `(.L_x_314) ;  /* 0xfffffffc00f08947 */ /* 0x002fea000383ffff */
[----:B------:R-:W-:Y:S05]  /*10590*/  BRA `(.L_x_325) ;  /* 0xfffffff800fc7947 */ /* 0x000fea000383ffff */
.L_x_315:
[----:B0-----:R0:W1:Y:S02]  /*105a0*/  SYNCS.PHASECHK.TRANS64.TRYWAIT P0, [R9+URZ], R4 ;  /* 0x00000004090075a7 */ /* 0x001064000800017f */
[----:B-1----:R-:W-:Y:S05]  /*105b0*/  @!P0 NANOSLEEP.SYNCS 0x989680 ;  /* 0x009896800000895d */ /* 0x002fea0003900000 */
[----:B------:R-:W1:Y:S02]  /*105c0*/  @!P0 SYNCS.PHASECHK.TRANS64 P0, [R9+URZ], R4 ;  /* 0x00000004090085a7 */ /* 0x000e64000800007f */
[----:B-1----:R-:W-:Y:S05]  /*105d0*/  @!P0 BRA `(.L_x_315) ;  /* 0xfffffffc00f08947 */ /* 0x002fea000383ffff */
[----:B------:R-:W-:Y:S05]  /*105e0*/  BRA `(.L_x_326) ;  /* 0xfffffffc000c7947 */ /* 0x000fea000383ffff */
.L_x_316:
[----:B-1----:R1:W2:Y:S02]  /*105f0*/  SYNCS.PHASECHK.TRANS64.TRYWAIT P0, [R6+URZ], R5 ;  /* 0x00000005060075a7 */ /* 0x0022a4000800017f */
[----:B--2---:R-:W-:Y:S05]  /*10600*/  @!P0 NANOSLEEP.SYNCS 0x989680 ;  /* 0x009896800000895d */ /* 0x004fea0003900000 */
[----:B------:R-:W2:Y:S02]  /*10610*/  @!P0 SYNCS.PHASECHK.TRANS64 P0, [R6+URZ], R5 ;  /* 0x00000005060085a7 */ /* 0x000ea4000800007f */
[----:B--2---:R-:W-:Y:S05]  /*10620*/  @!P0 BRA `(.L_x_316) ;  /* 0xfffffffc00f08947 */ /* 0x004fea000383ffff */
[----:B------:R-:W-:Y:S05]  /*10630*/  BRA `(.L_x_327) ;  /* 0xfffffffc00147947 */ /* 0x000fea000383ffff */
.L_x_328:
[----:B------:R-:W-:-:S00]  /*10640*/  BRA `(.L_x_328) ;  /* 0xfffffffc00fc7947 */ /* 0x000fc0000383ffff */
[----:B------:R-:W-:-:S00]  /*10650*/  NOP ;  /* 0x0000000000007918 */ /* 0x000fc00000000000 */
        /* <DEDUP_REMOVED lines=10> */
.L_x_329:


//--------------------- .nv.shared._ZN7cutlass13device_kernelINS_4gemm6kernel13GemmUniversalIN4cute5tupleIJiiiiEEENS1_10collective13CollectiveMmaINS1_37MainloopSm90TmaGmmaWarpSpecializedFP8ILi4ENS5_IJNS4_1CILi1EEESB_SB_EEENS1_35KernelTmaWarpSpecializedCooperativeEEENS5_IJNSA_ILi256EEENSA_ILi128EEESG_EEENS_12float_e4m3_tENS5_IJlSB_lEEESI_SJ_NS4_8TiledMMAINS4_8MMA_AtomIJNS4_4SM904GMMA31MMA_64x128x32_F32E4M3E4M3_SS_TNILNSN_7ScaleInE1ELSP_1EEEEEENS4_6LayoutINS5_IJNSA_ILi2EEESB_SB_EEENS5_IJSB_NSA_ILi0EEESV_EEEEENS5_IJNS4_10UnderscoreESY_SY_EEEEENS4_13SM90_TMA_LOADENS4_14ComposedLayoutINS4_7SwizzleILi3ELi4ELi3EEENS4_18smem_ptr_flag_bitsILi8EEENSS_INS5_IJNSA_ILi8EEESG_EEENS5_IJSG_SB_EEEEEEEvNS4_8identityES11_S1B_vS1C_EENS_8epilogue10collective6detail29Sm90TmaWarpSpecializedAdapterINS1F_15DefaultEpilogueISI_SJ_SJ_NS1E_6thread17LinearCombinationISI_Li1EffLNS1J_9ScaleType4KindE0ELNS_15FloatRoundStyleE2ESI_EENS1_15EpilogueDefaultEEEEEvvEEEEvNT_6ParamsE --------------------------
	.section	.nv.shared._ZN7cutlass13device_kernelINS_4gemm6kernel13GemmUniversalIN4cute5tupleIJiiiiEEENS1_10collective13CollectiveMmaINS1_37MainloopSm90TmaGmmaWarpSpecializedFP8ILi4ENS5_IJNS4_1CILi1EEESB_SB_EEENS1_35KernelTmaWarpSpecializedCooperativeEEENS5_IJNSA_ILi256EEENSA_ILi128EEESG_EEENS_12float_e4m3_tENS5_IJlSB_lEEESI_SJ_NS4_8TiledMMAINS4_8MMA_AtomIJNS4_4SM904GMMA31MMA_64x128x32_F32E4M3E4M3_SS_TNILNSN_7ScaleInE1ELSP_1EEEEEENS4_6LayoutINS5_IJNSA_ILi2EEESB_SB_EEENS5_IJSB_NSA_ILi0EEESV_EEEEENS5_IJNS4_10UnderscoreESY_SY_EEEEENS4_13SM90_TMA_LOADENS4_14ComposedLayoutINS4_7SwizzleILi3ELi4ELi3EEENS4_18smem_ptr_flag_bitsILi8EEENSS_INS5_IJNSA_ILi8EEESG_EEENS5_IJSG_SB_EEEEEEEvNS4_8identityES11_S1B_vS1C_EENS_8epilogue10collective6detail29Sm90TmaWarpSpecializedAdapterINS1F_15DefaultEpilogueISI_SJ_SJ_NS1E_6thread17LinearCombinationISI_Li1EffLNS1J_9ScaleType4KindE0ELNS_15FloatRoundStyleE2ESI_EENS1_15EpilogueDefaultEEEEEvvEEEEvNT_6ParamsE,"aw",@nobits
	.sectionflags	@""
	.align	16
	.zero		1024


//--------------------- .nv.shared.reserved.0     --------------------------
	.section	.nv.shared.reserved.0,"aw",@nobits
	.weak		__nv_reservedSMEM_offset_0_alias
	.size		__nv_reservedSMEM_offset_0_alias, 0, 0
	.other		__nv_reservedSMEM_offset_0_alias,@"STO_CUDA_RESERVED_SHARED STV_DEFAULT"
__nv_reservedSMEM_offset_0_alias:
	.zero		0


//--------------------- .nv.global                --------------------------
	.section	.nv.global,"aw",@nobits
.nv.global:
	.type		_ZN39_INTERNAL_1105d924_4_k_cu_49fa351f_45694cute1_E,@object
	.size		_ZN39_INTERNAL_1105d924_4_k_cu_49fa351f_45694cute1_E,(_ZN39_INTERNAL_1105d924_4_k_cu_49fa351f_45694cuda3std3__45__cpo6cbeginE - _ZN39_INTERNAL_1105d924_4_k_cu_49fa351f_45694cute1_E)
_ZN39_INTERNAL_1105d924_4_k_cu_49fa351f_45694cute1_E:
	.zero		1
	.type		_ZN39_INTERNAL_1105d924_4_k_cu_49fa351f_45694cuda3std3__45__cpo6cbeginE,@object
	.size		_ZN39_INTERNAL_1105d924_4_k_cu_49fa351f_45694cuda3std3__45__cpo6cbeginE,(_ZN39_INTERNAL_1105d924_4_k_cu_49fa351f_45694cuda3std3__48in_placeE - _ZN39_INTERNAL_1105d924_4_k_cu_49fa351f_45694cuda3std3__45__cpo6cbeginE)
_ZN39_INTERNAL_1105d924_4_k_cu_49fa351f_45694cuda3std3__45__cpo6cbeginE:
	.zero		1
	.type		_ZN39_INTERNAL_1105d924_4_k_cu_49fa351f_45694cuda3std3__48in_placeE,@object
	.size		_ZN39_INTERNAL_1105d924_4_k_cu_49fa351f_45694cuda3std3__48in_placeE,(_ZN39_INTERNAL_1105d924_4_k_cu_49fa351f_45694cuda3std6ranges3__45__cpo9iter_moveE - _ZN39_INTERNAL_1105d924_4_k_cu_49fa351f_45694cuda3std3__48in_placeE)
_ZN39_INTERNAL_1105d924_4_k_cu_49fa351f_45694cuda3std3__48in_placeE:
	.zero		1
	.type		_ZN39_INTERNAL_1105d924_4_k_cu_49fa351f_45694cuda3std6ranges3__45__cpo9iter_moveE,@object
	.size		_ZN39_INTERNAL_1105d924_4_k_cu_49fa351f_45694cuda3std6ranges3__45__cpo9iter_moveE,(_ZN39_INTERNAL_1105d924_4_k_cu_49fa351f_45694cuda3std3__45__cpo5beginE - _ZN39_INTERNAL_1105d924_4_k_cu_49fa351f_45694cuda3std6ranges3__45__cpo9iter_moveE)
_ZN39_INTERNAL_1105d924_4_k_cu_49fa351f_45694cuda3std6ranges3__45__cpo9iter_moveE:
	.zero		1
	.type		_ZN39_INTERNAL_1105d924_4_k_cu_49fa351f_45694cuda3std3__45__cpo5beginE,@object
	.size		_ZN39_INTERNAL_1105d924_4_k_cu_49fa351f_45694cuda3std3__45__cpo5beginE,(_ZN39_INTERNAL_1105d924_4_k_cu_49fa351f_45694cuda3std3__441_GLOBAL__N__1105d924_4_k_cu_49fa351f_45696ignoreE - _ZN39_INTERNAL_1105d924_4_k_cu_49fa351f_45694cuda3std3__45__cpo5beginE)
_ZN39_INTERNAL_1105d924_4_k_cu_49fa351f_45694cuda3std3__45__cpo5beginE:
	.zero		1
	.type		_ZN39_INTERNAL_1105d924_4_k_cu_49fa351f_45694cuda3std3__441_GLOBAL__N__1105d924_4_k_cu_49fa351f_45696ignoreE,@object
	.size		_ZN39_INTERNAL_1105d924_4_k_cu_49fa351f_45694cuda3std3__441_GLOBAL__N__1105d924_4_k_cu_49fa351f_45696ignoreE,(_ZN39_INTERNAL_1105d924_4_k_cu_49fa351f_45694cute7productE - _ZN39_INTERNAL_1105d924_4_k_cu_49fa351f_45694cuda3std3__441_GLOBAL__N__1105d924_4_k_cu_49fa351f_45696ignoreE)
_ZN39_INTERNAL_1105d924_4_k_cu_49fa351f_45694cuda3std3__441_GLOBAL__N__1105d924_4_k_cu_49fa351f_45696ignoreE:
	.zero		1
	.type		_ZN39_INTERNAL_1105d924_4_k_cu_49fa351f_45694cute7productE,@object
	.size		_ZN39_INTERNAL_1105d924_4_k_cu_49fa351f_45694cute7productE,(_ZN39_INTERNAL_1105d924_4_k_cu_49fa351f_45694cuda3std3__45__cpo3endE - _ZN39_INTERNAL_1105d924_4_k_cu_49fa351f_45694cute7productE)
_ZN39_INTERNAL_1105d924_4_k_cu_49fa351f_45694cute7productE:
	.zero		1
	.type		_ZN39_INTERNAL_1105d924_4_k_cu_49fa351f_45694cuda3std3__45__cpo3endE,@object
	.size		_ZN39_INTERNAL_1105d924_4_k_cu_49fa351f_45694cuda3std3__45__cpo3endE,(_ZN39_INTERNAL_1105d924_4_k_cu_49fa351f_45694cuda3std3__419piecewise_constructE - _ZN39_INTERNAL_1105d924_4_k_cu_49fa351f_45694cuda3std3__45__cpo3endE)
_ZN39_INTERNAL_1105d924_4_k_cu_49fa351f_45694cuda3std3__45__cpo3endE:
	.zero		1
	.type		_ZN39_INTERNAL_1105d924_4_k_cu_49fa351f_45694cuda3std3__419piecewise_constructE,@object
	.size		_ZN39_INTERNAL_1105d924_4_k_cu_49fa351f_45694cuda3std3__419piecewise_constructE,(_ZN39_INTERNAL_1105d924_4_k_cu_49fa351f_45694cuda3std3__45__cpo4cendE - _ZN39_INTERNAL_1105d924_4_k_cu_49fa351f_45694cuda3std3__419piecewise_constructE)
_ZN39_INTERNAL_1105d924_4_k_cu_49fa351f_45694cuda3std3__419piecewise_constructE:
	.zero		1
	.type		_ZN39_INTERNAL_1105d924_4_k_cu_49fa351f_45694cuda3std3__45__cpo4cendE,@object
	.size		_ZN39_INTERNAL_1105d924_4_k_cu_49fa351f_45694cuda3std3__45__cpo4cendE,(_ZN39_INTERNAL_1105d924_4_k_cu_49fa351f_45694cuda3std6ranges3__45__cpo4swapE - _ZN39_INTERNAL_1105d924_4_k_cu_49fa351f_45694cuda3std3__45__cpo4cendE)
_ZN39_INTERNAL_1105d924_4_k_cu_49fa351f_45694cuda3std3__45__cpo4cendE:
	.zero		1
	.type		_ZN39_INTERNAL_1105d924_4_k_cu_49fa351f_45694cuda3std6ranges3__45__cpo4swapE,@object
	.size		_ZN39_INTERNAL_1105d924_4_k_cu_49fa351f_45694cuda3std6ranges3__45__cpo4swapE,(.L_7 - _ZN39_INTERNAL_1105d924_4_k_cu_49fa351f_45694cuda3std6ranges3__45__cpo4swapE)
_ZN39_INTERNAL_1105d924_4_k_cu_49fa351f_45694cuda3std6ranges3__45__cpo4swapE:
	.zero		1
.L_7:


//--------------------- .nv.constant0._ZN7cutlass13device_kernelINS_4gemm6kernel13GemmUniversalIN4cute5tupleIJiiiiEEENS1_10collective13CollectiveMmaINS1_37MainloopSm90TmaGmmaWarpSpecializedFP8ILi4ENS5_IJNS4_1CILi1EEESB_SB_EEENS1_35KernelTmaWarpSpecializedCooperativeEEENS5_IJNSA_ILi256EEENSA_ILi128EEESG_EEENS_12float_e4m3_tENS5_IJlSB_lEEESI_SJ_NS4_8TiledMMAINS4_8MMA_AtomIJNS4_4SM904GMMA31MMA_64x128x32_F32E4M3E4M3_SS_TNILNSN_7ScaleInE1ELSP_1EEEEEENS4_6LayoutINS5_IJNSA_ILi2EEESB_SB_EEENS5_IJSB_NSA_ILi0EEESV_EEEEENS5_IJNS4_10UnderscoreESY_SY_EEEEENS4_13SM90_TMA_LOADENS4_14ComposedLayoutINS4_7SwizzleILi3ELi4ELi3EEENS4_18smem_ptr_flag_bitsILi8EEENSS_INS5_IJNSA_ILi8EEESG_EEENS5_IJSG_SB_EEEEEEEvNS4_8identityES11_S1B_vS1C_EENS_8epilogue10collective6detail29Sm90TmaWarpSpecializedAdapterINS1F_15DefaultEpilogueISI_SJ_SJ_NS1E_6thread17LinearCombinationISI_Li1EffLNS1J_9ScaleType4KindE0ELNS_15FloatRoundStyleE2ESI_EENS1_15EpilogueDefaultEEEEEvvEEEEvNT_6ParamsE --------------------------
	.section	.nv.constant0._ZN7cutlass13device_kernelINS_4gemm6kernel13GemmUniversalIN4cute5tupleIJiiiiEEENS1_10collective13CollectiveMmaINS1_37MainloopSm90TmaGmmaWarpSpecializedFP8ILi4ENS5_IJNS4_1CILi1EEESB_SB_EEENS1_35KernelTmaWarpSpecializedCooperativeEEENS5_IJNSA_ILi256EEENSA_ILi128EEESG_EEENS_12float_e4m3_tENS5_IJlSB_lEEESI_SJ_NS4_8TiledMMAINS4_8MMA_AtomIJNS4_4SM904GMMA31MMA_64x128x32_F32E4M3E4M3_SS_TNILNSN_7ScaleInE1ELSP_1EEEEEENS4_6LayoutINS5_IJNSA_ILi2EEESB_SB_EEENS5_IJSB_NSA_ILi0EEESV_EEEEENS5_IJNS4_10UnderscoreESY_SY_EEEEENS4_13SM90_TMA_LOADENS4_14ComposedLayoutINS4_7SwizzleILi3ELi4ELi3EEENS4_18smem_ptr_flag_bitsILi8EEENSS_INS5_IJNSA_ILi8EEESG_EEENS5_IJSG_SB_EEEEEEEvNS4_8identityES11_S1B_vS1C_EENS_8epilogue10collective6detail29Sm90TmaWarpSpecializedAdapterINS1F_15DefaultEpilogueISI_SJ_SJ_NS1E_6thread17LinearCombinationISI_Li1EffLNS1J_9ScaleType4KindE0ELNS_15FloatRoundStyleE2ESI_EENS1_15EpilogueDefaultEEEEEvvEEEEvNT_6ParamsE,"a",@progbits
	.sectionflags	@""
	.align	4
.nv.constant0._ZN7cutlass13device_kernelINS_4gemm6kernel13GemmUniversalIN4cute5tupleIJiiiiEEENS1_10collective13CollectiveMmaINS1_37MainloopSm90TmaGmmaWarpSpecializedFP8ILi4ENS5_IJNS4_1CILi1EEESB_SB_EEENS1_35KernelTmaWarpSpecializedCooperativeEEENS5_IJNSA_ILi256EEENSA_ILi128EEESG_EEENS_12float_e4m3_tENS5_IJlSB_lEEESI_SJ_NS4_8TiledMMAINS4_8MMA_AtomIJNS4_4SM904GMMA31MMA_64x128x32_F32E4M3E4M3_SS_TNILNSN_7ScaleInE1ELSP_1EEEEEENS4_6LayoutINS5_IJNSA_ILi2EEESB_SB_EEENS5_IJSB_NSA_ILi0EEESV_EEEEENS5_IJNS4_10UnderscoreESY_SY_EEEEENS4_13SM90_TMA_LOADENS4_14ComposedLayoutINS4_7SwizzleILi3ELi4ELi3EEENS4_18smem_ptr_flag_bitsILi8EEENSS_INS5_IJNSA_ILi8EEESG_EEENS5_IJSG_SB_EEEEEEEvNS4_8identityES11_S1B_vS1C_EENS_8epilogue10collective6detail29Sm90TmaWarpSpecializedAdapterINS1F_15DefaultEpilogueISI_SJ_SJ_NS1E_6thread17LinearCombinationISI_Li1EffLNS1J_9ScaleType4KindE0ELNS_15FloatRoundStyleE2ESI_EENS1_15EpilogueDefaultEEEEEvvEEEEvNT_6ParamsE:
	.zero		1664


//--------------------- SYMBOLS --------------------------

	.type		.nv.reservedSmem.offset0,@object
	.size		.nv.reservedSmem.offset0,0x4
